//
// Generated by NVIDIA NVVM Compiler
//
// Compiler Build ID: CL-36424714
// Cuda compilation tools, release 13.0, V13.0.88
// Based on NVVM 20.0.0
//

.version 9.0
.target sm_100
.address_size 64

	// .globl	_Z16NewVortexDistrubPfS_S_S_S_i
.func  (.param .b64 func_retval0) __internal_accurate_pow
(
	.param .b64 __internal_accurate_pow_param_0,
	.param .b64 __internal_accurate_pow_param_1
)
;
// _ZZ16NewVortexDistrubPfS_S_S_S_iE2Vc has been demoted
// _ZZ16NewVortexDistrubPfS_S_S_S_iE3dVx has been demoted
// _ZZ16NewVortexDistrubPfS_S_S_S_iE3dVy has been demoted
// _ZZ16NewVortexDistrubPfS_S_S_S_iE3dVz has been demoted
// _ZZ16NewVortexDistrubPfS_S_S_S_iE5domdt has been demoted
// _ZZ14AssignNewToOldPfS_S_S_S_S_S_S_S_S_iE1v_$_0 has been demoted
// _ZZ14AssignNewToOldPfS_S_S_S_S_S_S_S_S_iE1v_$_1 has been demoted
// _ZZ14AssignNewToOldPfS_S_S_S_S_S_S_S_S_iE1v_$_2 has been demoted
// _ZZ14AssignNewToOldPfS_S_S_S_S_S_S_S_S_iE7radiika has been demoted
// _ZZ14AssignNewToOldPfS_S_S_S_S_S_S_S_S_iE2t1 has been demoted

.visible .entry _Z16NewVortexDistrubPfS_S_S_S_i(
	.param .u64 .ptr .align 1 _Z16NewVortexDistrubPfS_S_S_S_i_param_0,
	.param .u64 .ptr .align 1 _Z16NewVortexDistrubPfS_S_S_S_i_param_1,
	.param .u64 .ptr .align 1 _Z16NewVortexDistrubPfS_S_S_S_i_param_2,
	.param .u64 .ptr .align 1 _Z16NewVortexDistrubPfS_S_S_S_i_param_3,
	.param .u64 .ptr .align 1 _Z16NewVortexDistrubPfS_S_S_S_i_param_4,
	.param .u32 _Z16NewVortexDistrubPfS_S_S_S_i_param_5
)
{
	.reg .pred 	%p<42>;
	.reg .b32 	%r<81>;
	.reg .b32 	%f<182>;
	.reg .b64 	%rd<28>;
	.reg .b64 	%fd<39>;
	// demoted variable
	.shared .align 4 .b8 _ZZ16NewVortexDistrubPfS_S_S_S_iE2Vc[12];
	// demoted variable
	.shared .align 4 .b8 _ZZ16NewVortexDistrubPfS_S_S_S_iE3dVx[12];
	// demoted variable
	.shared .align 4 .b8 _ZZ16NewVortexDistrubPfS_S_S_S_iE3dVy[12];
	// demoted variable
	.shared .align 4 .b8 _ZZ16NewVortexDistrubPfS_S_S_S_iE3dVz[12];
	// demoted variable
	.shared .align 4 .b8 _ZZ16NewVortexDistrubPfS_S_S_S_iE5domdt[12];
	ld.param.u64 	%rd5, [_Z16NewVortexDistrubPfS_S_S_S_i_param_0];
	ld.param.u64 	%rd9, [_Z16NewVortexDistrubPfS_S_S_S_i_param_1];
	ld.param.u64 	%rd8, [_Z16NewVortexDistrubPfS_S_S_S_i_param_4];
	ld.param.u32 	%r14, [_Z16NewVortexDistrubPfS_S_S_S_i_param_5];
	cvta.to.global.u64 	%rd1, %rd9;
	mov.u32 	%r1, %tid.x;
	setp.gt.u32 	%p1, %r1, 2;
	shl.b32 	%r15, %r1, 2;
	mov.u32 	%r16, _ZZ16NewVortexDistrubPfS_S_S_S_iE2Vc;
	add.s32 	%r2, %r16, %r15;
	@%p1 bra 	$L__BB0_4;
	setp.ne.s32 	%p2, %r1, 0;
	@%p2 bra 	$L__BB0_3;
	mov.b32 	%r25, 1065353216;
	st.shared.u32 	[_ZZ16NewVortexDistrubPfS_S_S_S_iE2Vc], %r25;
	bra.uni 	$L__BB0_4;
$L__BB0_3:
	mov.b32 	%r17, 0;
	st.shared.u32 	[%r2], %r17;
	mov.u32 	%r19, _ZZ16NewVortexDistrubPfS_S_S_S_iE3dVx;
	add.s32 	%r20, %r19, %r15;
	st.shared.u32 	[%r20], %r17;
	mov.u32 	%r21, _ZZ16NewVortexDistrubPfS_S_S_S_iE3dVy;
	add.s32 	%r22, %r21, %r15;
	st.shared.u32 	[%r22], %r17;
	mov.u32 	%r23, _ZZ16NewVortexDistrubPfS_S_S_S_iE3dVz;
	add.s32 	%r24, %r23, %r15;
	st.shared.u32 	[%r24], %r17;
$L__BB0_4:
	cvta.to.global.u64 	%rd10, %rd5;
	mov.u32 	%r26, %ctaid.x;
	mul.lo.s32 	%r3, %r26, 3;
	mul.wide.u32 	%rd11, %r3, 4;
	add.s64 	%rd2, %rd10, %rd11;
	ld.global.f32 	%f16, [%rd2+4];
	mul.lo.s32 	%r27, %r1, 3;
	mul.wide.u32 	%rd12, %r27, 4;
	add.s64 	%rd3, %rd10, %rd12;
	ld.global.f32 	%f17, [%rd3+4];
	sub.f32 	%f1, %f16, %f17;
	add.s64 	%rd4, %rd1, %rd12;
	ld.global.f32 	%f18, [%rd4+8];
	mul.f32 	%f19, %f1, %f18;
	ld.global.f32 	%f20, [%rd2+8];
	ld.global.f32 	%f21, [%rd3+8];
	sub.f32 	%f2, %f20, %f21;
	ld.global.f32 	%f22, [%rd4+4];
	mul.f32 	%f23, %f2, %f22;
	sub.f32 	%f3, %f19, %f23;
	ld.global.f32 	%f24, [%rd4];
	mul.f32 	%f25, %f2, %f24;
	ld.global.f32 	%f26, [%rd2];
	ld.global.f32 	%f27, [%rd3];
	sub.f32 	%f4, %f26, %f27;
	mul.f32 	%f28, %f4, %f18;
	sub.f32 	%f5, %f25, %f28;
	mul.f32 	%f29, %f4, %f22;
	mul.f32 	%f30, %f1, %f24;
	sub.f32 	%f6, %f29, %f30;
	abs.f32 	%f7, %f4;
	setp.eq.f32 	%p3, %f4, 0f3F800000;
	mov.f32 	%f181, 0f3F800000;
	@%p3 bra 	$L__BB0_9;
	setp.num.f32 	%p4, %f7, %f7;
	@%p4 bra 	$L__BB0_7;
	mov.f32 	%f88, 0f40000000;
	add.rn.f32 	%f181, %f4, %f88;
	bra.uni 	$L__BB0_9;
$L__BB0_7:
	setp.lt.f32 	%p5, %f7, 0f00800000;
	mul.f32 	%f33, %f7, 0f4B800000;
	selp.f32 	%f34, %f33, %f7, %p5;
	mov.b32 	%r28, %f34;
	add.s32 	%r29, %r28, -1060439283;
	and.b32  	%r30, %r29, -8388608;
	sub.s32 	%r31, %r28, %r30;
	mov.b32 	%f35, %r31;
	cvt.rn.f32.s32 	%f36, %r30;
	selp.f32 	%f37, 0fC1C00000, 0f00000000, %p5;
	fma.rn.f32 	%f38, %f36, 0f34000000, %f37;
	add.f32 	%f39, %f35, 0fBF800000;
	add.f32 	%f40, %f35, 0f3F800000;
	rcp.approx.ftz.f32 	%f41, %f40;
	add.f32 	%f42, %f39, %f39;
	mul.f32 	%f43, %f42, %f41;
	mul.f32 	%f44, %f43, %f43;
	neg.f32 	%f45, %f43;
	sub.f32 	%f46, %f39, %f43;
	add.f32 	%f47, %f46, %f46;
	fma.rn.f32 	%f48, %f45, %f39, %f47;
	mul.rn.f32 	%f49, %f41, %f48;
	fma.rn.f32 	%f50, %f44, 0f3A2C32E4, 0f3B52E7DB;
	fma.rn.f32 	%f51, %f50, %f44, 0f3C93BB73;
	fma.rn.f32 	%f52, %f51, %f44, 0f3DF6384F;
	mul.rn.f32 	%f53, %f52, %f44;
	fma.rn.f32 	%f54, %f43, 0f3FB8AA3B, %f38;
	mul.f32 	%f55, %f53, 0f40400000;
	sub.f32 	%f56, %f38, %f54;
	fma.rn.f32 	%f57, %f43, 0f3FB8AA3B, %f56;
	fma.rn.f32 	%f58, %f49, 0f3FB8AA3B, %f57;
	fma.rn.f32 	%f59, %f43, 0f32A55E34, %f58;
	fma.rn.f32 	%f60, %f55, %f49, %f59;
	fma.rn.f32 	%f61, %f53, %f43, %f60;
	add.rn.f32 	%f62, %f54, %f61;
	mov.f32 	%f63, 0f40000000;
	mul.rn.f32 	%f64, %f62, %f63;
	cvt.rni.f32.f32 	%f65, %f64;
	sub.f32 	%f66, %f64, %f65;
	neg.f32 	%f67, %f64;
	fma.rn.f32 	%f68, %f62, 0f40000000, %f67;
	neg.f32 	%f69, %f54;
	add.rn.f32 	%f70, %f62, %f69;
	neg.f32 	%f71, %f70;
	add.rn.f32 	%f72, %f61, %f71;
	fma.rn.f32 	%f73, %f72, 0f40000000, %f68;
	add.f32 	%f74, %f66, %f73;
	setp.gt.f32 	%p6, %f65, 0f00000000;
	selp.b32 	%r32, 0, -2097152000, %p6;
	setp.neu.f32 	%p7, %f4, 0f00000000;
	setp.neu.f32 	%p8, %f7, 0f7F800000;
	setp.lt.f32 	%p9, %f64, 0f00000000;
	selp.f32 	%f75, 0f00000000, 0f7F800000, %p9;
	abs.f32 	%f76, %f64;
	setp.gt.f32 	%p10, %f76, 0f43180000;
	cvt.rzi.s32.f32 	%r33, %f65;
	shl.b32 	%r34, %r33, 23;
	sub.s32 	%r35, %r34, %r32;
	mov.b32 	%f77, %r35;
	add.s32 	%r36, %r32, 2130706432;
	mov.b32 	%f78, %r36;
	fma.rn.f32 	%f79, %f74, 0f391FCB8E, 0f3AAF85ED;
	fma.rn.f32 	%f80, %f79, %f74, 0f3C1D9856;
	fma.rn.f32 	%f81, %f80, %f74, 0f3D6357BB;
	fma.rn.f32 	%f82, %f81, %f74, 0f3E75FDEC;
	fma.rn.f32 	%f83, %f82, %f74, 0f3F317218;
	fma.rn.f32 	%f84, %f83, %f74, 0f3F800000;
	mul.f32 	%f85, %f84, %f78;
	mul.f32 	%f86, %f85, %f77;
	selp.f32 	%f181, %f75, %f86, %p10;
	and.pred  	%p11, %p7, %p8;
	@%p11 bra 	$L__BB0_9;
	add.f32 	%f87, %f4, %f4;
	mov.b32 	%r37, %f87;
	and.b32  	%r38, %r37, 2147483647;
	mov.b32 	%f181, %r38;
$L__BB0_9:
	cvt.f64.f32 	%fd1, %f1;
	{
	.reg .b32 %temp; 
	mov.b64 	{%temp, %r4}, %fd1;
	}
	mov.f64 	%fd18, 0d4000000000000000;
	{
	.reg .b32 %temp; 
	mov.b64 	{%temp, %r39}, %fd18;
	}
	and.b32  	%r6, %r39, 2146435072;
	setp.eq.s32 	%p12, %r6, 1062207488;
	abs.f64 	%fd2, %fd1;
	{ // callseq 0, 0
	.param .b64 param0;
	st.param.f64 	[param0], %fd2;
	.param .b64 param1;
	st.param.f64 	[param1], 0d4000000000000000;
	.param .b64 retval0;
	call.uni (retval0), 
	__internal_accurate_pow, 
	(
	param0, 
	param1
	);
	ld.param.f64 	%fd19, [retval0];
	} // callseq 0
	setp.lt.s32 	%p13, %r4, 0;
	neg.f64 	%fd21, %fd19;
	selp.f64 	%fd22, %fd21, %fd19, %p12;
	selp.f64 	%fd36, %fd22, %fd19, %p13;
	setp.neu.f32 	%p14, %f1, 0f00000000;
	@%p14 bra 	$L__BB0_11;
	selp.b32 	%r40, %r4, 0, %p12;
	setp.lt.s32 	%p16, %r39, 0;
	or.b32  	%r41, %r40, 2146435072;
	selp.b32 	%r42, %r41, %r40, %p16;
	mov.b32 	%r43, 0;
	mov.b64 	%fd36, {%r43, %r42};
$L__BB0_11:
	add.f64 	%fd23, %fd1, 0d4000000000000000;
	{
	.reg .b32 %temp; 
	mov.b64 	{%temp, %r44}, %fd23;
	}
	and.b32  	%r45, %r44, 2146435072;
	setp.ne.s32 	%p17, %r45, 2146435072;
	@%p17 bra 	$L__BB0_16;
	setp.num.f32 	%p18, %f1, %f1;
	@%p18 bra 	$L__BB0_14;
	mov.f64 	%fd24, 0d4000000000000000;
	add.rn.f64 	%fd36, %fd1, %fd24;
	bra.uni 	$L__BB0_16;
$L__BB0_14:
	setp.neu.f64 	%p19, %fd2, 0d7FF0000000000000;
	@%p19 bra 	$L__BB0_16;
	setp.lt.s32 	%p20, %r4, 0;
	setp.eq.s32 	%p21, %r6, 1062207488;
	setp.lt.s32 	%p22, %r39, 0;
	selp.b32 	%r47, 0, 2146435072, %p22;
	and.b32  	%r48, %r39, 2147483647;
	setp.ne.s32 	%p23, %r48, 1071644672;
	or.b32  	%r49, %r47, -2147483648;
	selp.b32 	%r50, %r49, %r47, %p23;
	selp.b32 	%r51, %r50, %r47, %p21;
	selp.b32 	%r52, %r51, %r47, %p20;
	mov.b32 	%r53, 0;
	mov.b64 	%fd36, {%r53, %r52};
$L__BB0_16:
	setp.eq.s32 	%p24, %r6, 1062207488;
	setp.eq.f32 	%p25, %f1, 0f3F800000;
	selp.f64 	%fd25, 0d3FF0000000000000, %fd36, %p25;
	cvt.f64.f32 	%fd26, %f181;
	add.f64 	%fd9, %fd25, %fd26;
	cvt.f64.f32 	%fd10, %f2;
	{
	.reg .b32 %temp; 
	mov.b64 	{%temp, %r7}, %fd10;
	}
	abs.f64 	%fd11, %fd10;
	{ // callseq 1, 0
	.param .b64 param0;
	st.param.f64 	[param0], %fd11;
	.param .b64 param1;
	st.param.f64 	[param1], 0d4000000000000000;
	.param .b64 retval0;
	call.uni (retval0), 
	__internal_accurate_pow, 
	(
	param0, 
	param1
	);
	ld.param.f64 	%fd27, [retval0];
	} // callseq 1
	setp.lt.s32 	%p26, %r7, 0;
	neg.f64 	%fd29, %fd27;
	selp.f64 	%fd30, %fd29, %fd27, %p24;
	selp.f64 	%fd38, %fd30, %fd27, %p26;
	setp.neu.f32 	%p27, %f2, 0f00000000;
	@%p27 bra 	$L__BB0_18;
	selp.b32 	%r55, %r7, 0, %p24;
	setp.lt.s32 	%p29, %r39, 0;
	or.b32  	%r56, %r55, 2146435072;
	selp.b32 	%r57, %r56, %r55, %p29;
	mov.b32 	%r58, 0;
	mov.b64 	%fd38, {%r58, %r57};
$L__BB0_18:
	add.f64 	%fd31, %fd10, 0d4000000000000000;
	{
	.reg .b32 %temp; 
	mov.b64 	{%temp, %r59}, %fd31;
	}
	and.b32  	%r60, %r59, 2146435072;
	setp.ne.s32 	%p30, %r60, 2146435072;
	@%p30 bra 	$L__BB0_23;
	setp.num.f32 	%p31, %f2, %f2;
	@%p31 bra 	$L__BB0_21;
	mov.f64 	%fd32, 0d4000000000000000;
	add.rn.f64 	%fd38, %fd10, %fd32;
	bra.uni 	$L__BB0_23;
$L__BB0_21:
	setp.neu.f64 	%p32, %fd11, 0d7FF0000000000000;
	@%p32 bra 	$L__BB0_23;
	setp.lt.s32 	%p33, %r7, 0;
	setp.eq.s32 	%p34, %r6, 1062207488;
	setp.lt.s32 	%p35, %r39, 0;
	selp.b32 	%r62, 0, 2146435072, %p35;
	and.b32  	%r63, %r39, 2147483647;
	setp.ne.s32 	%p36, %r63, 1071644672;
	or.b32  	%r64, %r62, -2147483648;
	selp.b32 	%r65, %r64, %r62, %p36;
	selp.b32 	%r66, %r65, %r62, %p34;
	selp.b32 	%r67, %r66, %r62, %p33;
	mov.b32 	%r68, 0;
	mov.b64 	%fd38, {%r68, %r67};
$L__BB0_23:
	setp.eq.f32 	%p37, %f2, 0f3F800000;
	selp.f64 	%fd33, 0d3FF0000000000000, %fd38, %p37;
	add.f64 	%fd34, %fd9, %fd33;
	cvt.rn.f32.f64 	%f89, %fd34;
	cvta.to.global.u64 	%rd13, %rd8;
	mul.wide.u32 	%rd14, %r1, 4;
	add.s64 	%rd15, %rd13, %rd14;
	ld.global.f32 	%f90, [%rd15];
	mul.f32 	%f91, %f90, %f90;
	mov.f32 	%f92, 0fC0C90FF9;
	div.rn.f32 	%f13, %f92, %f91;
	mul.f32 	%f93, %f13, %f89;
	fma.rn.f32 	%f94, %f93, 0f3BBB989D, 0f3F000000;
	cvt.sat.f32.f32 	%f95, %f94;
	mov.f32 	%f96, 0f4B400001;
	mov.f32 	%f97, 0f437C0000;
	fma.rm.f32 	%f98, %f95, %f97, %f96;
	add.f32 	%f99, %f98, 0fCB40007F;
	neg.f32 	%f100, %f99;
	fma.rn.f32 	%f101, %f93, 0f3FB8AA3B, %f100;
	fma.rn.f32 	%f102, %f93, 0f32A57060, %f101;
	mov.b32 	%r69, %f98;
	shl.b32 	%r70, %r69, 23;
	mov.b32 	%f103, %r70;
	ex2.approx.ftz.f32 	%f104, %f102;
	mul.f32 	%f12, %f104, %f103;
	setp.lt.s32 	%p38, %r14, 1;
	@%p38 bra 	$L__BB0_28;
	fma.rn.f32 	%f105, %f13, 0f3BBB989D, 0f3F000000;
	cvt.sat.f32.f32 	%f106, %f105;
	mov.f32 	%f107, 0f4B400001;
	mov.f32 	%f108, 0f437C0000;
	fma.rm.f32 	%f109, %f106, %f108, %f107;
	add.f32 	%f110, %f109, 0fCB40007F;
	neg.f32 	%f111, %f110;
	fma.rn.f32 	%f112, %f13, 0f3FB8AA3B, %f111;
	fma.rn.f32 	%f113, %f13, 0f32A57060, %f112;
	ex2.approx.ftz.f32 	%f114, %f113;
	mov.b32 	%r71, %f109;
	shl.b32 	%r72, %r71, 23;
	mov.b32 	%f115, %r72;
	mul.f32 	%f14, %f114, %f115;
	neg.s32 	%r80, %r14;
	neg.s32 	%r79, %r1;
$L__BB0_25:
	setp.ne.s32 	%p39, %r79, 0;
	@%p39 bra 	$L__BB0_27;
	ld.shared.f32 	%f116, [_ZZ16NewVortexDistrubPfS_S_S_S_iE2Vc];
	fma.rn.f32 	%f117, %f3, %f12, %f116;
	st.shared.f32 	[_ZZ16NewVortexDistrubPfS_S_S_S_iE2Vc], %f117;
	ld.shared.f32 	%f118, [_ZZ16NewVortexDistrubPfS_S_S_S_iE2Vc+4];
	fma.rn.f32 	%f119, %f5, %f12, %f118;
	st.shared.f32 	[_ZZ16NewVortexDistrubPfS_S_S_S_iE2Vc+4], %f119;
	ld.shared.f32 	%f120, [_ZZ16NewVortexDistrubPfS_S_S_S_iE2Vc+8];
	fma.rn.f32 	%f121, %f6, %f12, %f120;
	st.shared.f32 	[_ZZ16NewVortexDistrubPfS_S_S_S_iE2Vc+8], %f121;
	ld.global.f32 	%f122, [%rd2];
	ld.global.f32 	%f123, [%rd3];
	sub.f32 	%f124, %f122, %f123;
	mul.f32 	%f125, %f14, %f124;
	ld.shared.f32 	%f126, [_ZZ16NewVortexDistrubPfS_S_S_S_iE3dVx];
	fma.rn.f32 	%f127, %f3, %f125, %f126;
	st.shared.f32 	[_ZZ16NewVortexDistrubPfS_S_S_S_iE3dVx], %f127;
	ld.global.f32 	%f128, [%rd2+4];
	ld.global.f32 	%f129, [%rd3+4];
	sub.f32 	%f130, %f128, %f129;
	mul.f32 	%f131, %f14, %f130;
	ld.global.f32 	%f132, [%rd4+8];
	mul.f32 	%f133, %f12, %f132;
	fma.rn.f32 	%f134, %f3, %f131, %f133;
	ld.shared.f32 	%f135, [_ZZ16NewVortexDistrubPfS_S_S_S_iE3dVx+4];
	add.f32 	%f136, %f135, %f134;
	st.shared.f32 	[_ZZ16NewVortexDistrubPfS_S_S_S_iE3dVx+4], %f136;
	ld.global.f32 	%f137, [%rd2+8];
	ld.global.f32 	%f138, [%rd3+8];
	sub.f32 	%f139, %f137, %f138;
	mul.f32 	%f140, %f14, %f139;
	mul.f32 	%f141, %f3, %f140;
	ld.global.f32 	%f142, [%rd4+4];
	mul.f32 	%f143, %f12, %f142;
	sub.f32 	%f144, %f141, %f143;
	ld.shared.f32 	%f145, [_ZZ16NewVortexDistrubPfS_S_S_S_iE3dVx+8];
	add.f32 	%f146, %f145, %f144;
	st.shared.f32 	[_ZZ16NewVortexDistrubPfS_S_S_S_iE3dVx+8], %f146;
	mul.f32 	%f147, %f5, %f125;
	sub.f32 	%f148, %f147, %f133;
	ld.shared.f32 	%f149, [_ZZ16NewVortexDistrubPfS_S_S_S_iE3dVy];
	add.f32 	%f150, %f149, %f148;
	st.shared.f32 	[_ZZ16NewVortexDistrubPfS_S_S_S_iE3dVy], %f150;
	ld.shared.f32 	%f151, [_ZZ16NewVortexDistrubPfS_S_S_S_iE3dVy+4];
	fma.rn.f32 	%f152, %f5, %f131, %f151;
	st.shared.f32 	[_ZZ16NewVortexDistrubPfS_S_S_S_iE3dVy+4], %f152;
	ld.global.f32 	%f153, [%rd4];
	mul.f32 	%f154, %f12, %f153;
	fma.rn.f32 	%f155, %f5, %f140, %f154;
	ld.shared.f32 	%f156, [_ZZ16NewVortexDistrubPfS_S_S_S_iE3dVy+8];
	add.f32 	%f157, %f156, %f155;
	st.shared.f32 	[_ZZ16NewVortexDistrubPfS_S_S_S_iE3dVy+8], %f157;
	fma.rn.f32 	%f158, %f6, %f125, %f143;
	ld.shared.f32 	%f159, [_ZZ16NewVortexDistrubPfS_S_S_S_iE3dVz];
	add.f32 	%f160, %f159, %f158;
	st.shared.f32 	[_ZZ16NewVortexDistrubPfS_S_S_S_iE3dVz], %f160;
	mul.f32 	%f161, %f6, %f131;
	sub.f32 	%f162, %f161, %f154;
	ld.shared.f32 	%f163, [_ZZ16NewVortexDistrubPfS_S_S_S_iE3dVz+4];
	add.f32 	%f164, %f163, %f162;
	st.shared.f32 	[_ZZ16NewVortexDistrubPfS_S_S_S_iE3dVz+4], %f164;
	ld.shared.f32 	%f165, [_ZZ16NewVortexDistrubPfS_S_S_S_iE3dVz+8];
	fma.rn.f32 	%f166, %f6, %f140, %f165;
	st.shared.f32 	[_ZZ16NewVortexDistrubPfS_S_S_S_iE3dVz+8], %f166;
$L__BB0_27:
	bar.sync 	0;
	add.s32 	%r80, %r80, 1;
	setp.ne.s32 	%p40, %r80, 0;
	add.s32 	%r79, %r79, 1;
	@%p40 bra 	$L__BB0_25;
$L__BB0_28:
	setp.gt.u32 	%p41, %r1, 2;
	@%p41 bra 	$L__BB0_30;
	ld.param.u64 	%rd27, [_Z16NewVortexDistrubPfS_S_S_S_i_param_3];
	ld.param.u64 	%rd26, [_Z16NewVortexDistrubPfS_S_S_S_i_param_2];
	add.s32 	%r73, %r3, %r1;
	add.s64 	%rd17, %rd2, %rd14;
	ld.global.f32 	%f167, [%rd17];
	shl.b32 	%r74, %r1, 2;
	mov.u32 	%r75, _ZZ16NewVortexDistrubPfS_S_S_S_iE2Vc;
	add.s32 	%r76, %r75, %r74;
	ld.shared.f32 	%f168, [%r76];
	fma.rn.f32 	%f169, %f168, 0f3C23D70A, %f167;
	cvta.to.global.u64 	%rd18, %rd26;
	mul.wide.u32 	%rd19, %r73, 4;
	add.s64 	%rd20, %rd18, %rd19;
	st.global.f32 	[%rd20], %f169;
	ld.shared.f32 	%f170, [_ZZ16NewVortexDistrubPfS_S_S_S_iE3dVx];
	mul.wide.u32 	%rd21, %r3, 4;
	add.s64 	%rd22, %rd1, %rd21;
	ld.global.f32 	%f171, [%rd22];
	ld.shared.f32 	%f172, [_ZZ16NewVortexDistrubPfS_S_S_S_iE3dVx+4];
	ld.global.f32 	%f173, [%rd22+4];
	mul.f32 	%f174, %f172, %f173;
	fma.rn.f32 	%f175, %f170, %f171, %f174;
	ld.shared.f32 	%f176, [_ZZ16NewVortexDistrubPfS_S_S_S_iE3dVx+8];
	ld.global.f32 	%f177, [%rd22+8];
	fma.rn.f32 	%f178, %f176, %f177, %f175;
	mov.u32 	%r77, _ZZ16NewVortexDistrubPfS_S_S_S_iE5domdt;
	add.s32 	%r78, %r77, %r74;
	st.shared.f32 	[%r78], %f178;
	add.s64 	%rd23, %rd22, %rd14;
	ld.global.f32 	%f179, [%rd23];
	fma.rn.f32 	%f180, %f178, 0f3C23D70A, %f179;
	cvta.to.global.u64 	%rd24, %rd27;
	add.s64 	%rd25, %rd24, %rd19;
	st.global.f32 	[%rd25], %f180;
$L__BB0_30:
	ret;

}
	// .globl	_Z14AssignNewToOldPfS_S_S_S_S_S_S_S_S_i
.visible .entry _Z14AssignNewToOldPfS_S_S_S_S_S_S_S_S_i(
	.param .u64 .ptr .align 1 _Z14AssignNewToOldPfS_S_S_S_S_S_S_S_S_i_param_0,
	.param .u64 .ptr .align 1 _Z14AssignNewToOldPfS_S_S_S_S_S_S_S_S_i_param_1,
	.param .u64 .ptr .align 1 _Z14AssignNewToOldPfS_S_S_S_S_S_S_S_S_i_param_2,
	.param .u64 .ptr .align 1 _Z14AssignNewToOldPfS_S_S_S_S_S_S_S_S_i_param_3,
	.param .u64 .ptr .align 1 _Z14AssignNewToOldPfS_S_S_S_S_S_S_S_S_i_param_4,
	.param .u64 .ptr .align 1 _Z14AssignNewToOldPfS_S_S_S_S_S_S_S_S_i_param_5,
	.param .u64 .ptr .align 1 _Z14AssignNewToOldPfS_S_S_S_S_S_S_S_S_i_param_6,
	.param .u64 .ptr .align 1 _Z14AssignNewToOldPfS_S_S_S_S_S_S_S_S_i_param_7,
	.param .u64 .ptr .align 1 _Z14AssignNewToOldPfS_S_S_S_S_S_S_S_S_i_param_8,
	.param .u64 .ptr .align 1 _Z14AssignNewToOldPfS_S_S_S_S_S_S_S_S_i_param_9,
	.param .u32 _Z14AssignNewToOldPfS_S_S_S_S_S_S_S_S_i_param_10
)
{
	.reg .pred 	%p<132>;
	.reg .b32 	%r<153>;
	.reg .b32 	%f<515>;
	.reg .b64 	%rd<37>;
	.reg .b64 	%fd<104>;
	// demoted variable
	.shared .align 4 .f32 _ZZ14AssignNewToOldPfS_S_S_S_S_S_S_S_S_iE1v_$_0;
	// demoted variable
	.shared .align 4 .f32 _ZZ14AssignNewToOldPfS_S_S_S_S_S_S_S_S_iE1v_$_1;
	// demoted variable
	.shared .align 4 .f32 _ZZ14AssignNewToOldPfS_S_S_S_S_S_S_S_S_iE1v_$_2;
	// demoted variable
	.shared .align 4 .f32 _ZZ14AssignNewToOldPfS_S_S_S_S_S_S_S_S_iE7radiika;
	// demoted variable
	.shared .align 4 .f32 _ZZ14AssignNewToOldPfS_S_S_S_S_S_S_S_S_iE2t1;
	ld.param.u64 	%rd12, [_Z14AssignNewToOldPfS_S_S_S_S_S_S_S_S_i_param_0];
	ld.param.u64 	%rd13, [_Z14AssignNewToOldPfS_S_S_S_S_S_S_S_S_i_param_1];
	ld.param.u64 	%rd14, [_Z14AssignNewToOldPfS_S_S_S_S_S_S_S_S_i_param_2];
	ld.param.u64 	%rd15, [_Z14AssignNewToOldPfS_S_S_S_S_S_S_S_S_i_param_5];
	ld.param.u64 	%rd16, [_Z14AssignNewToOldPfS_S_S_S_S_S_S_S_S_i_param_7];
	ld.param.u64 	%rd17, [_Z14AssignNewToOldPfS_S_S_S_S_S_S_S_S_i_param_9];
	ld.param.u32 	%r25, [_Z14AssignNewToOldPfS_S_S_S_S_S_S_S_S_i_param_10];
	cvta.to.global.u64 	%rd1, %rd17;
	cvta.to.global.u64 	%rd2, %rd16;
	cvta.to.global.u64 	%rd3, %rd15;
	cvta.to.global.u64 	%rd18, %rd13;
	cvta.to.global.u64 	%rd19, %rd12;
	cvta.to.global.u64 	%rd20, %rd14;
	mov.u32 	%r1, %tid.x;
	mul.lo.s32 	%r2, %r1, 3;
	mul.wide.u32 	%rd21, %r2, 4;
	add.s64 	%rd22, %rd20, %rd21;
	ld.global.f32 	%f45, [%rd22];
	add.s64 	%rd4, %rd19, %rd21;
	st.global.f32 	[%rd4], %f45;
	ld.global.f32 	%f46, [%rd22+4];
	st.global.f32 	[%rd4+4], %f46;
	ld.global.f32 	%f47, [%rd22+8];
	st.global.f32 	[%rd4+8], %f47;
	add.s64 	%rd5, %rd18, %rd21;
	ld.global.f32 	%f1, [%rd5];
	abs.f32 	%f2, %f1;
	setp.eq.f32 	%p3, %f1, 0f3F800000;
	mov.f32 	%f509, 0f3F800000;
	@%p3 bra 	$L__BB1_5;
	setp.num.f32 	%p4, %f2, %f2;
	@%p4 bra 	$L__BB1_3;
	mov.f32 	%f103, 0f40000000;
	add.rn.f32 	%f509, %f1, %f103;
	bra.uni 	$L__BB1_5;
$L__BB1_3:
	setp.lt.f32 	%p5, %f2, 0f00800000;
	mul.f32 	%f48, %f2, 0f4B800000;
	selp.f32 	%f49, %f48, %f2, %p5;
	mov.b32 	%r26, %f49;
	add.s32 	%r27, %r26, -1060439283;
	and.b32  	%r28, %r27, -8388608;
	sub.s32 	%r29, %r26, %r28;
	mov.b32 	%f50, %r29;
	cvt.rn.f32.s32 	%f51, %r28;
	selp.f32 	%f52, 0fC1C00000, 0f00000000, %p5;
	fma.rn.f32 	%f53, %f51, 0f34000000, %f52;
	add.f32 	%f54, %f50, 0fBF800000;
	add.f32 	%f55, %f50, 0f3F800000;
	rcp.approx.ftz.f32 	%f56, %f55;
	add.f32 	%f57, %f54, %f54;
	mul.f32 	%f58, %f57, %f56;
	mul.f32 	%f59, %f58, %f58;
	neg.f32 	%f60, %f58;
	sub.f32 	%f61, %f54, %f58;
	add.f32 	%f62, %f61, %f61;
	fma.rn.f32 	%f63, %f60, %f54, %f62;
	mul.rn.f32 	%f64, %f56, %f63;
	fma.rn.f32 	%f65, %f59, 0f3A2C32E4, 0f3B52E7DB;
	fma.rn.f32 	%f66, %f65, %f59, 0f3C93BB73;
	fma.rn.f32 	%f67, %f66, %f59, 0f3DF6384F;
	mul.rn.f32 	%f68, %f67, %f59;
	fma.rn.f32 	%f69, %f58, 0f3FB8AA3B, %f53;
	mul.f32 	%f70, %f68, 0f40400000;
	sub.f32 	%f71, %f53, %f69;
	fma.rn.f32 	%f72, %f58, 0f3FB8AA3B, %f71;
	fma.rn.f32 	%f73, %f64, 0f3FB8AA3B, %f72;
	fma.rn.f32 	%f74, %f58, 0f32A55E34, %f73;
	fma.rn.f32 	%f75, %f70, %f64, %f74;
	fma.rn.f32 	%f76, %f68, %f58, %f75;
	add.rn.f32 	%f77, %f69, %f76;
	mov.f32 	%f78, 0f40000000;
	mul.rn.f32 	%f79, %f77, %f78;
	cvt.rni.f32.f32 	%f80, %f79;
	sub.f32 	%f81, %f79, %f80;
	neg.f32 	%f82, %f79;
	fma.rn.f32 	%f83, %f77, 0f40000000, %f82;
	neg.f32 	%f84, %f69;
	add.rn.f32 	%f85, %f77, %f84;
	neg.f32 	%f86, %f85;
	add.rn.f32 	%f87, %f76, %f86;
	fma.rn.f32 	%f88, %f87, 0f40000000, %f83;
	add.f32 	%f89, %f81, %f88;
	setp.gt.f32 	%p6, %f80, 0f00000000;
	selp.b32 	%r30, 0, -2097152000, %p6;
	setp.neu.f32 	%p7, %f1, 0f00000000;
	setp.neu.f32 	%p8, %f2, 0f7F800000;
	setp.lt.f32 	%p9, %f79, 0f00000000;
	selp.f32 	%f90, 0f00000000, 0f7F800000, %p9;
	abs.f32 	%f91, %f79;
	setp.gt.f32 	%p10, %f91, 0f43180000;
	cvt.rzi.s32.f32 	%r31, %f80;
	shl.b32 	%r32, %r31, 23;
	sub.s32 	%r33, %r32, %r30;
	mov.b32 	%f92, %r33;
	add.s32 	%r34, %r30, 2130706432;
	mov.b32 	%f93, %r34;
	fma.rn.f32 	%f94, %f89, 0f391FCB8E, 0f3AAF85ED;
	fma.rn.f32 	%f95, %f94, %f89, 0f3C1D9856;
	fma.rn.f32 	%f96, %f95, %f89, 0f3D6357BB;
	fma.rn.f32 	%f97, %f96, %f89, 0f3E75FDEC;
	fma.rn.f32 	%f98, %f97, %f89, 0f3F317218;
	fma.rn.f32 	%f99, %f98, %f89, 0f3F800000;
	mul.f32 	%f100, %f99, %f93;
	mul.f32 	%f101, %f100, %f92;
	selp.f32 	%f509, %f90, %f101, %p10;
	and.pred  	%p11, %p7, %p8;
	@%p11 bra 	$L__BB1_5;
	add.f32 	%f102, %f1, %f1;
	mov.b32 	%r35, %f102;
	and.b32  	%r36, %r35, 2147483647;
	mov.b32 	%f509, %r36;
$L__BB1_5:
	ld.global.f32 	%f7, [%rd5+4];
	abs.f32 	%f8, %f7;
	setp.eq.f32 	%p12, %f7, 0f3F800000;
	mov.f32 	%f510, 0f3F800000;
	@%p12 bra 	$L__BB1_10;
	setp.num.f32 	%p13, %f8, %f8;
	@%p13 bra 	$L__BB1_8;
	mov.f32 	%f160, 0f40000000;
	add.rn.f32 	%f510, %f7, %f160;
	bra.uni 	$L__BB1_10;
$L__BB1_8:
	setp.lt.f32 	%p14, %f8, 0f00800000;
	mul.f32 	%f105, %f8, 0f4B800000;
	selp.f32 	%f106, %f105, %f8, %p14;
	mov.b32 	%r37, %f106;
	add.s32 	%r38, %r37, -1060439283;
	and.b32  	%r39, %r38, -8388608;
	sub.s32 	%r40, %r37, %r39;
	mov.b32 	%f107, %r40;
	cvt.rn.f32.s32 	%f108, %r39;
	selp.f32 	%f109, 0fC1C00000, 0f00000000, %p14;
	fma.rn.f32 	%f110, %f108, 0f34000000, %f109;
	add.f32 	%f111, %f107, 0fBF800000;
	add.f32 	%f112, %f107, 0f3F800000;
	rcp.approx.ftz.f32 	%f113, %f112;
	add.f32 	%f114, %f111, %f111;
	mul.f32 	%f115, %f114, %f113;
	mul.f32 	%f116, %f115, %f115;
	neg.f32 	%f117, %f115;
	sub.f32 	%f118, %f111, %f115;
	add.f32 	%f119, %f118, %f118;
	fma.rn.f32 	%f120, %f117, %f111, %f119;
	mul.rn.f32 	%f121, %f113, %f120;
	fma.rn.f32 	%f122, %f116, 0f3A2C32E4, 0f3B52E7DB;
	fma.rn.f32 	%f123, %f122, %f116, 0f3C93BB73;
	fma.rn.f32 	%f124, %f123, %f116, 0f3DF6384F;
	mul.rn.f32 	%f125, %f124, %f116;
	fma.rn.f32 	%f126, %f115, 0f3FB8AA3B, %f110;
	mul.f32 	%f127, %f125, 0f40400000;
	sub.f32 	%f128, %f110, %f126;
	fma.rn.f32 	%f129, %f115, 0f3FB8AA3B, %f128;
	fma.rn.f32 	%f130, %f121, 0f3FB8AA3B, %f129;
	fma.rn.f32 	%f131, %f115, 0f32A55E34, %f130;
	fma.rn.f32 	%f132, %f127, %f121, %f131;
	fma.rn.f32 	%f133, %f125, %f115, %f132;
	add.rn.f32 	%f134, %f126, %f133;
	mov.f32 	%f135, 0f40000000;
	mul.rn.f32 	%f136, %f134, %f135;
	cvt.rni.f32.f32 	%f137, %f136;
	sub.f32 	%f138, %f136, %f137;
	neg.f32 	%f139, %f136;
	fma.rn.f32 	%f140, %f134, 0f40000000, %f139;
	neg.f32 	%f141, %f126;
	add.rn.f32 	%f142, %f134, %f141;
	neg.f32 	%f143, %f142;
	add.rn.f32 	%f144, %f133, %f143;
	fma.rn.f32 	%f145, %f144, 0f40000000, %f140;
	add.f32 	%f146, %f138, %f145;
	setp.gt.f32 	%p15, %f137, 0f00000000;
	selp.b32 	%r41, 0, -2097152000, %p15;
	setp.neu.f32 	%p16, %f7, 0f00000000;
	setp.neu.f32 	%p17, %f8, 0f7F800000;
	setp.lt.f32 	%p18, %f136, 0f00000000;
	selp.f32 	%f147, 0f00000000, 0f7F800000, %p18;
	abs.f32 	%f148, %f136;
	setp.gt.f32 	%p19, %f148, 0f43180000;
	cvt.rzi.s32.f32 	%r42, %f137;
	shl.b32 	%r43, %r42, 23;
	sub.s32 	%r44, %r43, %r41;
	mov.b32 	%f149, %r44;
	add.s32 	%r45, %r41, 2130706432;
	mov.b32 	%f150, %r45;
	fma.rn.f32 	%f151, %f146, 0f391FCB8E, 0f3AAF85ED;
	fma.rn.f32 	%f152, %f151, %f146, 0f3C1D9856;
	fma.rn.f32 	%f153, %f152, %f146, 0f3D6357BB;
	fma.rn.f32 	%f154, %f153, %f146, 0f3E75FDEC;
	fma.rn.f32 	%f155, %f154, %f146, 0f3F317218;
	fma.rn.f32 	%f156, %f155, %f146, 0f3F800000;
	mul.f32 	%f157, %f156, %f150;
	mul.f32 	%f158, %f157, %f149;
	selp.f32 	%f510, %f147, %f158, %p19;
	and.pred  	%p20, %p16, %p17;
	@%p20 bra 	$L__BB1_10;
	add.f32 	%f159, %f7, %f7;
	mov.b32 	%r46, %f159;
	and.b32  	%r47, %r46, 2147483647;
	mov.b32 	%f510, %r47;
$L__BB1_10:
	add.f32 	%f13, %f509, %f510;
	ld.global.f32 	%f14, [%rd5+8];
	abs.f32 	%f15, %f14;
	setp.eq.f32 	%p21, %f14, 0f3F800000;
	mov.f32 	%f511, 0f3F800000;
	@%p21 bra 	$L__BB1_15;
	setp.num.f32 	%p22, %f15, %f15;
	@%p22 bra 	$L__BB1_13;
	mov.f32 	%f217, 0f40000000;
	add.rn.f32 	%f511, %f14, %f217;
	bra.uni 	$L__BB1_15;
$L__BB1_13:
	setp.lt.f32 	%p23, %f15, 0f00800000;
	mul.f32 	%f162, %f15, 0f4B800000;
	selp.f32 	%f163, %f162, %f15, %p23;
	mov.b32 	%r48, %f163;
	add.s32 	%r49, %r48, -1060439283;
	and.b32  	%r50, %r49, -8388608;
	sub.s32 	%r51, %r48, %r50;
	mov.b32 	%f164, %r51;
	cvt.rn.f32.s32 	%f165, %r50;
	selp.f32 	%f166, 0fC1C00000, 0f00000000, %p23;
	fma.rn.f32 	%f167, %f165, 0f34000000, %f166;
	add.f32 	%f168, %f164, 0fBF800000;
	add.f32 	%f169, %f164, 0f3F800000;
	rcp.approx.ftz.f32 	%f170, %f169;
	add.f32 	%f171, %f168, %f168;
	mul.f32 	%f172, %f171, %f170;
	mul.f32 	%f173, %f172, %f172;
	neg.f32 	%f174, %f172;
	sub.f32 	%f175, %f168, %f172;
	add.f32 	%f176, %f175, %f175;
	fma.rn.f32 	%f177, %f174, %f168, %f176;
	mul.rn.f32 	%f178, %f170, %f177;
	fma.rn.f32 	%f179, %f173, 0f3A2C32E4, 0f3B52E7DB;
	fma.rn.f32 	%f180, %f179, %f173, 0f3C93BB73;
	fma.rn.f32 	%f181, %f180, %f173, 0f3DF6384F;
	mul.rn.f32 	%f182, %f181, %f173;
	fma.rn.f32 	%f183, %f172, 0f3FB8AA3B, %f167;
	mul.f32 	%f184, %f182, 0f40400000;
	sub.f32 	%f185, %f167, %f183;
	fma.rn.f32 	%f186, %f172, 0f3FB8AA3B, %f185;
	fma.rn.f32 	%f187, %f178, 0f3FB8AA3B, %f186;
	fma.rn.f32 	%f188, %f172, 0f32A55E34, %f187;
	fma.rn.f32 	%f189, %f184, %f178, %f188;
	fma.rn.f32 	%f190, %f182, %f172, %f189;
	add.rn.f32 	%f191, %f183, %f190;
	mov.f32 	%f192, 0f40000000;
	mul.rn.f32 	%f193, %f191, %f192;
	cvt.rni.f32.f32 	%f194, %f193;
	sub.f32 	%f195, %f193, %f194;
	neg.f32 	%f196, %f193;
	fma.rn.f32 	%f197, %f191, 0f40000000, %f196;
	neg.f32 	%f198, %f183;
	add.rn.f32 	%f199, %f191, %f198;
	neg.f32 	%f200, %f199;
	add.rn.f32 	%f201, %f190, %f200;
	fma.rn.f32 	%f202, %f201, 0f40000000, %f197;
	add.f32 	%f203, %f195, %f202;
	setp.gt.f32 	%p24, %f194, 0f00000000;
	selp.b32 	%r52, 0, -2097152000, %p24;
	setp.neu.f32 	%p25, %f14, 0f00000000;
	setp.neu.f32 	%p26, %f15, 0f7F800000;
	setp.lt.f32 	%p27, %f193, 0f00000000;
	selp.f32 	%f204, 0f00000000, 0f7F800000, %p27;
	abs.f32 	%f205, %f193;
	setp.gt.f32 	%p28, %f205, 0f43180000;
	cvt.rzi.s32.f32 	%r53, %f194;
	shl.b32 	%r54, %r53, 23;
	sub.s32 	%r55, %r54, %r52;
	mov.b32 	%f206, %r55;
	add.s32 	%r56, %r52, 2130706432;
	mov.b32 	%f207, %r56;
	fma.rn.f32 	%f208, %f203, 0f391FCB8E, 0f3AAF85ED;
	fma.rn.f32 	%f209, %f208, %f203, 0f3C1D9856;
	fma.rn.f32 	%f210, %f209, %f203, 0f3D6357BB;
	fma.rn.f32 	%f211, %f210, %f203, 0f3E75FDEC;
	fma.rn.f32 	%f212, %f211, %f203, 0f3F317218;
	fma.rn.f32 	%f213, %f212, %f203, 0f3F800000;
	mul.f32 	%f214, %f213, %f207;
	mul.f32 	%f215, %f214, %f206;
	selp.f32 	%f511, %f204, %f215, %p28;
	and.pred  	%p29, %p25, %p26;
	@%p29 bra 	$L__BB1_15;
	add.f32 	%f216, %f14, %f14;
	mov.b32 	%r57, %f216;
	and.b32  	%r58, %r57, 2147483647;
	mov.b32 	%f511, %r58;
$L__BB1_15:
	ld.param.u64 	%rd31, [_Z14AssignNewToOldPfS_S_S_S_S_S_S_S_S_i_param_3];
	add.f32 	%f20, %f13, %f511;
	cvta.to.global.u64 	%rd23, %rd31;
	add.s64 	%rd25, %rd23, %rd21;
	ld.global.f32 	%f21, [%rd25];
	st.global.f32 	[%rd5], %f21;
	ld.global.f32 	%f22, [%rd25+4];
	st.global.f32 	[%rd5+4], %f22;
	ld.global.f32 	%f23, [%rd25+8];
	st.global.f32 	[%rd5+8], %f23;
	abs.f32 	%f24, %f21;
	setp.eq.f32 	%p30, %f21, 0f3F800000;
	mov.f32 	%f512, 0f3F800000;
	@%p30 bra 	$L__BB1_20;
	setp.num.f32 	%p31, %f24, %f24;
	@%p31 bra 	$L__BB1_18;
	mov.f32 	%f274, 0f40000000;
	add.rn.f32 	%f512, %f21, %f274;
	bra.uni 	$L__BB1_20;
$L__BB1_18:
	setp.lt.f32 	%p32, %f24, 0f00800000;
	mul.f32 	%f219, %f24, 0f4B800000;
	selp.f32 	%f220, %f219, %f24, %p32;
	mov.b32 	%r59, %f220;
	add.s32 	%r60, %r59, -1060439283;
	and.b32  	%r61, %r60, -8388608;
	sub.s32 	%r62, %r59, %r61;
	mov.b32 	%f221, %r62;
	cvt.rn.f32.s32 	%f222, %r61;
	selp.f32 	%f223, 0fC1C00000, 0f00000000, %p32;
	fma.rn.f32 	%f224, %f222, 0f34000000, %f223;
	add.f32 	%f225, %f221, 0fBF800000;
	add.f32 	%f226, %f221, 0f3F800000;
	rcp.approx.ftz.f32 	%f227, %f226;
	add.f32 	%f228, %f225, %f225;
	mul.f32 	%f229, %f228, %f227;
	mul.f32 	%f230, %f229, %f229;
	neg.f32 	%f231, %f229;
	sub.f32 	%f232, %f225, %f229;
	add.f32 	%f233, %f232, %f232;
	fma.rn.f32 	%f234, %f231, %f225, %f233;
	mul.rn.f32 	%f235, %f227, %f234;
	fma.rn.f32 	%f236, %f230, 0f3A2C32E4, 0f3B52E7DB;
	fma.rn.f32 	%f237, %f236, %f230, 0f3C93BB73;
	fma.rn.f32 	%f238, %f237, %f230, 0f3DF6384F;
	mul.rn.f32 	%f239, %f238, %f230;
	fma.rn.f32 	%f240, %f229, 0f3FB8AA3B, %f224;
	mul.f32 	%f241, %f239, 0f40400000;
	sub.f32 	%f242, %f224, %f240;
	fma.rn.f32 	%f243, %f229, 0f3FB8AA3B, %f242;
	fma.rn.f32 	%f244, %f235, 0f3FB8AA3B, %f243;
	fma.rn.f32 	%f245, %f229, 0f32A55E34, %f244;
	fma.rn.f32 	%f246, %f241, %f235, %f245;
	fma.rn.f32 	%f247, %f239, %f229, %f246;
	add.rn.f32 	%f248, %f240, %f247;
	mov.f32 	%f249, 0f40000000;
	mul.rn.f32 	%f250, %f248, %f249;
	cvt.rni.f32.f32 	%f251, %f250;
	sub.f32 	%f252, %f250, %f251;
	neg.f32 	%f253, %f250;
	fma.rn.f32 	%f254, %f248, 0f40000000, %f253;
	neg.f32 	%f255, %f240;
	add.rn.f32 	%f256, %f248, %f255;
	neg.f32 	%f257, %f256;
	add.rn.f32 	%f258, %f247, %f257;
	fma.rn.f32 	%f259, %f258, 0f40000000, %f254;
	add.f32 	%f260, %f252, %f259;
	setp.gt.f32 	%p33, %f251, 0f00000000;
	selp.b32 	%r63, 0, -2097152000, %p33;
	setp.neu.f32 	%p34, %f21, 0f00000000;
	setp.neu.f32 	%p35, %f24, 0f7F800000;
	setp.lt.f32 	%p36, %f250, 0f00000000;
	selp.f32 	%f261, 0f00000000, 0f7F800000, %p36;
	abs.f32 	%f262, %f250;
	setp.gt.f32 	%p37, %f262, 0f43180000;
	cvt.rzi.s32.f32 	%r64, %f251;
	shl.b32 	%r65, %r64, 23;
	sub.s32 	%r66, %r65, %r63;
	mov.b32 	%f263, %r66;
	add.s32 	%r67, %r63, 2130706432;
	mov.b32 	%f264, %r67;
	fma.rn.f32 	%f265, %f260, 0f391FCB8E, 0f3AAF85ED;
	fma.rn.f32 	%f266, %f265, %f260, 0f3C1D9856;
	fma.rn.f32 	%f267, %f266, %f260, 0f3D6357BB;
	fma.rn.f32 	%f268, %f267, %f260, 0f3E75FDEC;
	fma.rn.f32 	%f269, %f268, %f260, 0f3F317218;
	fma.rn.f32 	%f270, %f269, %f260, 0f3F800000;
	mul.f32 	%f271, %f270, %f264;
	mul.f32 	%f272, %f271, %f263;
	selp.f32 	%f512, %f261, %f272, %p37;
	and.pred  	%p38, %p34, %p35;
	@%p38 bra 	$L__BB1_20;
	add.f32 	%f273, %f21, %f21;
	mov.b32 	%r68, %f273;
	and.b32  	%r69, %r68, 2147483647;
	mov.b32 	%f512, %r69;
$L__BB1_20:
	abs.f32 	%f29, %f22;
	setp.eq.f32 	%p39, %f22, 0f3F800000;
	mov.f32 	%f513, 0f3F800000;
	@%p39 bra 	$L__BB1_25;
	setp.num.f32 	%p40, %f29, %f29;
	@%p40 bra 	$L__BB1_23;
	mov.f32 	%f331, 0f40000000;
	add.rn.f32 	%f513, %f22, %f331;
	bra.uni 	$L__BB1_25;
$L__BB1_23:
	setp.lt.f32 	%p41, %f29, 0f00800000;
	mul.f32 	%f276, %f29, 0f4B800000;
	selp.f32 	%f277, %f276, %f29, %p41;
	mov.b32 	%r70, %f277;
	add.s32 	%r71, %r70, -1060439283;
	and.b32  	%r72, %r71, -8388608;
	sub.s32 	%r73, %r70, %r72;
	mov.b32 	%f278, %r73;
	cvt.rn.f32.s32 	%f279, %r72;
	selp.f32 	%f280, 0fC1C00000, 0f00000000, %p41;
	fma.rn.f32 	%f281, %f279, 0f34000000, %f280;
	add.f32 	%f282, %f278, 0fBF800000;
	add.f32 	%f283, %f278, 0f3F800000;
	rcp.approx.ftz.f32 	%f284, %f283;
	add.f32 	%f285, %f282, %f282;
	mul.f32 	%f286, %f285, %f284;
	mul.f32 	%f287, %f286, %f286;
	neg.f32 	%f288, %f286;
	sub.f32 	%f289, %f282, %f286;
	add.f32 	%f290, %f289, %f289;
	fma.rn.f32 	%f291, %f288, %f282, %f290;
	mul.rn.f32 	%f292, %f284, %f291;
	fma.rn.f32 	%f293, %f287, 0f3A2C32E4, 0f3B52E7DB;
	fma.rn.f32 	%f294, %f293, %f287, 0f3C93BB73;
	fma.rn.f32 	%f295, %f294, %f287, 0f3DF6384F;
	mul.rn.f32 	%f296, %f295, %f287;
	fma.rn.f32 	%f297, %f286, 0f3FB8AA3B, %f281;
	mul.f32 	%f298, %f296, 0f40400000;
	sub.f32 	%f299, %f281, %f297;
	fma.rn.f32 	%f300, %f286, 0f3FB8AA3B, %f299;
	fma.rn.f32 	%f301, %f292, 0f3FB8AA3B, %f300;
	fma.rn.f32 	%f302, %f286, 0f32A55E34, %f301;
	fma.rn.f32 	%f303, %f298, %f292, %f302;
	fma.rn.f32 	%f304, %f296, %f286, %f303;
	add.rn.f32 	%f305, %f297, %f304;
	mov.f32 	%f306, 0f40000000;
	mul.rn.f32 	%f307, %f305, %f306;
	cvt.rni.f32.f32 	%f308, %f307;
	sub.f32 	%f309, %f307, %f308;
	neg.f32 	%f310, %f307;
	fma.rn.f32 	%f311, %f305, 0f40000000, %f310;
	neg.f32 	%f312, %f297;
	add.rn.f32 	%f313, %f305, %f312;
	neg.f32 	%f314, %f313;
	add.rn.f32 	%f315, %f304, %f314;
	fma.rn.f32 	%f316, %f315, 0f40000000, %f311;
	add.f32 	%f317, %f309, %f316;
	setp.gt.f32 	%p42, %f308, 0f00000000;
	selp.b32 	%r74, 0, -2097152000, %p42;
	setp.neu.f32 	%p43, %f22, 0f00000000;
	setp.neu.f32 	%p44, %f29, 0f7F800000;
	setp.lt.f32 	%p45, %f307, 0f00000000;
	selp.f32 	%f318, 0f00000000, 0f7F800000, %p45;
	abs.f32 	%f319, %f307;
	setp.gt.f32 	%p46, %f319, 0f43180000;
	cvt.rzi.s32.f32 	%r75, %f308;
	shl.b32 	%r76, %r75, 23;
	sub.s32 	%r77, %r76, %r74;
	mov.b32 	%f320, %r77;
	add.s32 	%r78, %r74, 2130706432;
	mov.b32 	%f321, %r78;
	fma.rn.f32 	%f322, %f317, 0f391FCB8E, 0f3AAF85ED;
	fma.rn.f32 	%f323, %f322, %f317, 0f3C1D9856;
	fma.rn.f32 	%f324, %f323, %f317, 0f3D6357BB;
	fma.rn.f32 	%f325, %f324, %f317, 0f3E75FDEC;
	fma.rn.f32 	%f326, %f325, %f317, 0f3F317218;
	fma.rn.f32 	%f327, %f326, %f317, 0f3F800000;
	mul.f32 	%f328, %f327, %f321;
	mul.f32 	%f329, %f328, %f320;
	selp.f32 	%f513, %f318, %f329, %p46;
	and.pred  	%p47, %p43, %p44;
	@%p47 bra 	$L__BB1_25;
	add.f32 	%f330, %f22, %f22;
	mov.b32 	%r79, %f330;
	and.b32  	%r80, %r79, 2147483647;
	mov.b32 	%f513, %r80;
$L__BB1_25:
	add.f32 	%f34, %f512, %f513;
	abs.f32 	%f35, %f23;
	setp.eq.f32 	%p48, %f23, 0f3F800000;
	mov.f32 	%f514, 0f3F800000;
	@%p48 bra 	$L__BB1_30;
	setp.num.f32 	%p49, %f35, %f35;
	@%p49 bra 	$L__BB1_28;
	mov.f32 	%f388, 0f40000000;
	add.rn.f32 	%f514, %f23, %f388;
	bra.uni 	$L__BB1_30;
$L__BB1_28:
	setp.lt.f32 	%p50, %f35, 0f00800000;
	mul.f32 	%f333, %f35, 0f4B800000;
	selp.f32 	%f334, %f333, %f35, %p50;
	mov.b32 	%r81, %f334;
	add.s32 	%r82, %r81, -1060439283;
	and.b32  	%r83, %r82, -8388608;
	sub.s32 	%r84, %r81, %r83;
	mov.b32 	%f335, %r84;
	cvt.rn.f32.s32 	%f336, %r83;
	selp.f32 	%f337, 0fC1C00000, 0f00000000, %p50;
	fma.rn.f32 	%f338, %f336, 0f34000000, %f337;
	add.f32 	%f339, %f335, 0fBF800000;
	add.f32 	%f340, %f335, 0f3F800000;
	rcp.approx.ftz.f32 	%f341, %f340;
	add.f32 	%f342, %f339, %f339;
	mul.f32 	%f343, %f342, %f341;
	mul.f32 	%f344, %f343, %f343;
	neg.f32 	%f345, %f343;
	sub.f32 	%f346, %f339, %f343;
	add.f32 	%f347, %f346, %f346;
	fma.rn.f32 	%f348, %f345, %f339, %f347;
	mul.rn.f32 	%f349, %f341, %f348;
	fma.rn.f32 	%f350, %f344, 0f3A2C32E4, 0f3B52E7DB;
	fma.rn.f32 	%f351, %f350, %f344, 0f3C93BB73;
	fma.rn.f32 	%f352, %f351, %f344, 0f3DF6384F;
	mul.rn.f32 	%f353, %f352, %f344;
	fma.rn.f32 	%f354, %f343, 0f3FB8AA3B, %f338;
	mul.f32 	%f355, %f353, 0f40400000;
	sub.f32 	%f356, %f338, %f354;
	fma.rn.f32 	%f357, %f343, 0f3FB8AA3B, %f356;
	fma.rn.f32 	%f358, %f349, 0f3FB8AA3B, %f357;
	fma.rn.f32 	%f359, %f343, 0f32A55E34, %f358;
	fma.rn.f32 	%f360, %f355, %f349, %f359;
	fma.rn.f32 	%f361, %f353, %f343, %f360;
	add.rn.f32 	%f362, %f354, %f361;
	mov.f32 	%f363, 0f40000000;
	mul.rn.f32 	%f364, %f362, %f363;
	cvt.rni.f32.f32 	%f365, %f364;
	sub.f32 	%f366, %f364, %f365;
	neg.f32 	%f367, %f364;
	fma.rn.f32 	%f368, %f362, 0f40000000, %f367;
	neg.f32 	%f369, %f354;
	add.rn.f32 	%f370, %f362, %f369;
	neg.f32 	%f371, %f370;
	add.rn.f32 	%f372, %f361, %f371;
	fma.rn.f32 	%f373, %f372, 0f40000000, %f368;
	add.f32 	%f374, %f366, %f373;
	setp.gt.f32 	%p51, %f365, 0f00000000;
	selp.b32 	%r85, 0, -2097152000, %p51;
	setp.neu.f32 	%p52, %f23, 0f00000000;
	setp.neu.f32 	%p53, %f35, 0f7F800000;
	setp.lt.f32 	%p54, %f364, 0f00000000;
	selp.f32 	%f375, 0f00000000, 0f7F800000, %p54;
	abs.f32 	%f376, %f364;
	setp.gt.f32 	%p55, %f376, 0f43180000;
	cvt.rzi.s32.f32 	%r86, %f365;
	shl.b32 	%r87, %r86, 23;
	sub.s32 	%r88, %r87, %r85;
	mov.b32 	%f377, %r88;
	add.s32 	%r89, %r85, 2130706432;
	mov.b32 	%f378, %r89;
	fma.rn.f32 	%f379, %f374, 0f391FCB8E, 0f3AAF85ED;
	fma.rn.f32 	%f380, %f379, %f374, 0f3C1D9856;
	fma.rn.f32 	%f381, %f380, %f374, 0f3D6357BB;
	fma.rn.f32 	%f382, %f381, %f374, 0f3E75FDEC;
	fma.rn.f32 	%f383, %f382, %f374, 0f3F317218;
	fma.rn.f32 	%f384, %f383, %f374, 0f3F800000;
	mul.f32 	%f385, %f384, %f378;
	mul.f32 	%f386, %f385, %f377;
	selp.f32 	%f514, %f375, %f386, %p55;
	and.pred  	%p56, %p52, %p53;
	@%p56 bra 	$L__BB1_30;
	add.f32 	%f387, %f23, %f23;
	mov.b32 	%r90, %f387;
	and.b32  	%r91, %r90, 2147483647;
	mov.b32 	%f514, %r91;
$L__BB1_30:
	ld.param.u64 	%rd32, [_Z14AssignNewToOldPfS_S_S_S_S_S_S_S_S_i_param_4];
	add.f32 	%f389, %f34, %f514;
	sqrt.rn.f32 	%f40, %f389;
	cvta.to.global.u64 	%rd26, %rd32;
	mul.wide.u32 	%rd27, %r1, 4;
	add.s64 	%rd6, %rd26, %rd27;
	ld.global.f32 	%f390, [%rd6];
	sqrt.rn.f32 	%f391, %f20;
	div.rn.f32 	%f392, %f391, %f40;
	sqrt.rn.f32 	%f393, %f392;
	mul.f32 	%f394, %f390, %f393;
	st.global.f32 	[%rd6], %f394;
	setp.lt.s32 	%p57, %r25, 1;
	@%p57 bra 	$L__BB1_59;
	cvt.f64.f32 	%fd23, %f40;
	{
	.reg .b32 %temp; 
	mov.b64 	{%temp, %r93}, %fd23;
	}
	mov.f64 	%fd24, 0d4000000000000000;
	{
	.reg .b32 %temp; 
	mov.b64 	{%temp, %r94}, %fd24;
	}
	and.b32  	%r95, %r94, 2146435072;
	setp.eq.s32 	%p58, %r95, 1062207488;
	abs.f64 	%fd1, %fd23;
	setp.lt.s32 	%p60, %r93, 0;
	and.pred  	%p1, %p60, %p58;
	selp.b32 	%r96, %r93, 0, %p58;
	setp.lt.s32 	%p61, %r94, 0;
	or.b32  	%r97, %r96, 2146435072;
	selp.b32 	%r98, %r97, %r96, %p61;
	mov.b32 	%r147, 0;
	mov.b64 	%fd2, {%r147, %r98};
	add.f64 	%fd25, %fd23, 0d4000000000000000;
	{
	.reg .b32 %temp; 
	mov.b64 	{%temp, %r99}, %fd25;
	}
	and.b32  	%r3, %r99, 2146435072;
	selp.b32 	%r100, 0, 2146435072, %p61;
	and.b32  	%r101, %r94, 2147483647;
	setp.ne.s32 	%p62, %r101, 1071644672;
	and.pred  	%p63, %p58, %p62;
	or.b32  	%r102, %r100, -2147483648;
	selp.b32 	%r103, %r102, %r100, %p63;
	selp.b32 	%r104, %r103, %r100, %p60;
	mov.b64 	%fd3, {%r147, %r104};
	mov.f64 	%fd26, 0d4014000000000000;
	{
	.reg .b32 %temp; 
	mov.b64 	{%temp, %r4}, %fd26;
	}
	and.b32  	%r5, %r4, 2146435072;
	setp.eq.s32 	%p65, %r5, 1074790400;
	setp.lt.s32 	%p66, %r4, 0;
	selp.b32 	%r6, 0, 2146435072, %p66;
	and.b32  	%r105, %r4, 2147483647;
	setp.ne.s32 	%p67, %r105, 1071644672;
	and.pred  	%p2, %p65, %p67;
	setp.eq.s32 	%p68, %r25, 1;
	@%p68 bra 	$L__BB1_38;
	neg.s32 	%r148, %r1;
	mov.b32 	%r149, 0;
$L__BB1_33:
	setp.ne.s32 	%p69, %r148, 0;
	@%p69 bra 	$L__BB1_63;
	ld.global.f32 	%f395, [%rd3];
	setp.ltu.f32 	%p70, %f40, %f395;
	@%p70 bra 	$L__BB1_63;
	setp.lt.s32 	%p71, %r4, 0;
	setp.eq.s32 	%p72, %r5, 1074790400;
	st.global.f32 	[%rd3], %f40;
	ld.global.f32 	%f42, [%rd6];
	cvt.f64.f32 	%fd11, %f42;
	{
	.reg .b32 %temp; 
	mov.b64 	{%temp, %r15}, %fd11;
	}
	abs.f64 	%fd12, %fd11;
	{ // callseq 2, 0
	.param .b64 param0;
	st.param.f64 	[param0], %fd12;
	.param .b64 param1;
	st.param.f64 	[param1], 0d4014000000000000;
	.param .b64 retval0;
	call.uni (retval0), 
	__internal_accurate_pow, 
	(
	param0, 
	param1
	);
	ld.param.f64 	%fd27, [retval0];
	} // callseq 2
	setp.lt.s32 	%p74, %r15, 0;
	neg.f64 	%fd29, %fd27;
	selp.f64 	%fd30, %fd29, %fd27, %p72;
	selp.f64 	%fd31, %fd30, %fd27, %p74;
	setp.eq.f32 	%p75, %f42, 0f00000000;
	selp.b32 	%r107, %r15, 0, %p72;
	or.b32  	%r108, %r107, 2146435072;
	selp.b32 	%r109, %r108, %r107, %p71;
	mov.b32 	%r110, 0;
	mov.b64 	%fd32, {%r110, %r109};
	selp.f64 	%fd102, %fd32, %fd31, %p75;
	add.f64 	%fd33, %fd11, 0d4014000000000000;
	{
	.reg .b32 %temp; 
	mov.b64 	{%temp, %r111}, %fd33;
	}
	and.b32  	%r112, %r111, 2146435072;
	setp.ne.s32 	%p76, %r112, 2146435072;
	@%p76 bra 	$L__BB1_62;
	setp.num.f32 	%p77, %f42, %f42;
	@%p77 bra 	$L__BB1_60;
	mov.f64 	%fd34, 0d4014000000000000;
	add.rn.f64 	%fd102, %fd11, %fd34;
	bra.uni 	$L__BB1_62;
$L__BB1_38:
	and.b32  	%r9, %r25, 1;
	setp.eq.s32 	%p106, %r9, 0;
	@%p106 bra 	$L__BB1_48;
	setp.ne.s32 	%p107, %r1, %r147;
	@%p107 bra 	$L__BB1_47;
	ld.global.f32 	%f405, [%rd3];
	setp.ltu.f32 	%p108, %f40, %f405;
	@%p108 bra 	$L__BB1_47;
	setp.lt.s32 	%p109, %r4, 0;
	setp.eq.s32 	%p110, %r5, 1074790400;
	setp.eq.f32 	%p112, %f40, 0f3F800000;
	setp.neu.f64 	%p113, %fd1, 0d7FF0000000000000;
	setp.nan.f32 	%p114, %f40, %f40;
	setp.ne.s32 	%p115, %r3, 2146435072;
	setp.eq.f32 	%p116, %f40, 0f00000000;
	st.global.f32 	[%rd3], %f40;
	{ // callseq 6, 0
	.param .b64 param0;
	st.param.f64 	[param0], %fd1;
	.param .b64 param1;
	st.param.f64 	[param1], 0d4000000000000000;
	.param .b64 retval0;
	call.uni (retval0), 
	__internal_accurate_pow, 
	(
	param0, 
	param1
	);
	ld.param.f64 	%fd71, [retval0];
	} // callseq 6
	neg.f64 	%fd73, %fd71;
	selp.f64 	%fd74, %fd73, %fd71, %p1;
	selp.f64 	%fd75, %fd2, %fd74, %p116;
	or.pred  	%p117, %p115, %p114;
	xor.pred  	%p118, %p115, %p117;
	cvt.f64.f32 	%fd76, %f40;
	mov.f64 	%fd77, 0d4000000000000000;
	add.rn.f64 	%fd78, %fd76, %fd77;
	selp.f64 	%fd79, %fd78, %fd75, %p118;
	selp.f64 	%fd80, %fd79, %fd3, %p113;
	selp.f64 	%fd81, %fd79, %fd80, %p117;
	selp.f64 	%fd4, 0d3FF0000000000000, %fd81, %p112;
	ld.global.f32 	%f41, [%rd6];
	cvt.f64.f32 	%fd5, %f41;
	{
	.reg .b32 %temp; 
	mov.b64 	{%temp, %r10}, %fd5;
	}
	abs.f64 	%fd6, %fd5;
	{ // callseq 7, 0
	.param .b64 param0;
	st.param.f64 	[param0], %fd6;
	.param .b64 param1;
	st.param.f64 	[param1], 0d4014000000000000;
	.param .b64 retval0;
	call.uni (retval0), 
	__internal_accurate_pow, 
	(
	param0, 
	param1
	);
	ld.param.f64 	%fd82, [retval0];
	} // callseq 7
	setp.lt.s32 	%p119, %r10, 0;
	neg.f64 	%fd84, %fd82;
	selp.f64 	%fd85, %fd84, %fd82, %p110;
	selp.f64 	%fd86, %fd85, %fd82, %p119;
	setp.eq.f32 	%p120, %f41, 0f00000000;
	selp.b32 	%r128, %r10, 0, %p110;
	or.b32  	%r129, %r128, 2146435072;
	selp.b32 	%r130, %r129, %r128, %p109;
	mov.b32 	%r131, 0;
	mov.b64 	%fd87, {%r131, %r130};
	selp.f64 	%fd101, %fd87, %fd86, %p120;
	add.f64 	%fd88, %fd5, 0d4014000000000000;
	{
	.reg .b32 %temp; 
	mov.b64 	{%temp, %r132}, %fd88;
	}
	and.b32  	%r133, %r132, 2146435072;
	setp.ne.s32 	%p121, %r133, 2146435072;
	@%p121 bra 	$L__BB1_46;
	setp.nan.f32 	%p122, %f41, %f41;
	@%p122 bra 	$L__BB1_45;
	setp.neu.f64 	%p123, %fd6, 0d7FF0000000000000;
	@%p123 bra 	$L__BB1_46;
	setp.lt.s32 	%p124, %r10, 0;
	or.b32  	%r134, %r6, -2147483648;
	selp.b32 	%r135, %r134, %r6, %p2;
	selp.b32 	%r136, %r135, %r6, %p124;
	mov.b32 	%r137, 0;
	mov.b64 	%fd101, {%r137, %r136};
	bra.uni 	$L__BB1_46;
$L__BB1_45:
	mov.f64 	%fd89, 0d4014000000000000;
	add.rn.f64 	%fd101, %fd5, %fd89;
$L__BB1_46:
	ld.param.u64 	%rd36, [_Z14AssignNewToOldPfS_S_S_S_S_S_S_S_S_i_param_8];
	setp.eq.f32 	%p125, %f41, 0f3F800000;
	selp.f64 	%fd90, 0d3FF0000000000000, %fd101, %p125;
	mul.f64 	%fd91, %fd4, %fd90;
	cvt.rn.f32.f64 	%f406, %fd91;
	st.global.f32 	[%rd2], %f406;
	ld.global.f32 	%f407, [%rd6];
	mul.f32 	%f408, %f40, %f407;
	cvta.to.global.u64 	%rd30, %rd36;
	st.global.f32 	[%rd30], %f408;
	ld.global.f32 	%f409, [%rd6];
	st.global.f32 	[%rd1], %f409;
$L__BB1_47:
	bar.sync 	0;
$L__BB1_48:
	ld.param.u64 	%rd33, [_Z14AssignNewToOldPfS_S_S_S_S_S_S_S_S_i_param_6];
	cvta.to.global.u64 	%rd7, %rd33;
	setp.eq.s32 	%p126, %r25, 1;
	mov.b32 	%r152, 0;
	@%p126 bra 	$L__BB1_55;
	and.b32  	%r152, %r25, 2147483646;
	neg.s32 	%r150, %r1;
	mov.b32 	%r151, 0;
$L__BB1_50:
	setp.ne.s32 	%p127, %r150, 0;
	@%p127 bra 	$L__BB1_52;
	ld.global.f32 	%f410, [%rd4];
	mov.f32 	%f411, 0f3F000000;
	sub.f32 	%f412, %f411, %f410;
	st.shared.f32 	[_ZZ14AssignNewToOldPfS_S_S_S_S_S_S_S_S_iE1v_$_0], %f412;
	ld.global.f32 	%f413, [%rd4+4];
	sub.f32 	%f414, %f411, %f413;
	st.shared.f32 	[_ZZ14AssignNewToOldPfS_S_S_S_S_S_S_S_S_iE1v_$_1], %f414;
	ld.global.f32 	%f415, [%rd4+8];
	sub.f32 	%f416, %f411, %f415;
	st.shared.f32 	[_ZZ14AssignNewToOldPfS_S_S_S_S_S_S_S_S_iE1v_$_2], %f416;
	mul.f32 	%f417, %f412, %f412;
	fma.rn.f32 	%f418, %f414, %f414, %f417;
	fma.rn.f32 	%f419, %f416, %f416, %f418;
	st.shared.f32 	[_ZZ14AssignNewToOldPfS_S_S_S_S_S_S_S_S_iE7radiika], %f419;
	ld.global.f32 	%f420, [%rd5+8];
	mul.f32 	%f421, %f414, %f420;
	ld.global.f32 	%f422, [%rd5+4];
	mul.f32 	%f423, %f416, %f422;
	sub.f32 	%f424, %f421, %f423;
	st.shared.f32 	[_ZZ14AssignNewToOldPfS_S_S_S_S_S_S_S_S_iE2t1], %f424;
	ld.global.f32 	%f425, [%rd6];
	mul.f32 	%f426, %f425, %f425;
	cvt.f64.f32 	%fd92, %f426;
	mov.f64 	%fd93, 0dC01921FF2E48E8A7;
	div.rn.f64 	%fd94, %fd93, %fd92;
	cvt.rn.f32.f64 	%f427, %fd94;
	mul.f32 	%f428, %f419, %f427;
	fma.rn.f32 	%f429, %f428, 0f3BBB989D, 0f3F000000;
	cvt.sat.f32.f32 	%f430, %f429;
	mov.f32 	%f431, 0f4B400001;
	mov.f32 	%f432, 0f437C0000;
	fma.rm.f32 	%f433, %f430, %f432, %f431;
	add.f32 	%f434, %f433, 0fCB40007F;
	neg.f32 	%f435, %f434;
	fma.rn.f32 	%f436, %f428, 0f3FB8AA3B, %f435;
	fma.rn.f32 	%f437, %f428, 0f32A57060, %f436;
	mov.b32 	%r140, %f433;
	shl.b32 	%r141, %r140, 23;
	mov.b32 	%f438, %r141;
	ex2.approx.ftz.f32 	%f439, %f437;
	mul.f32 	%f440, %f439, %f438;
	ld.global.f32 	%f441, [%rd7];
	fma.rn.f32 	%f442, %f424, %f440, %f441;
	st.global.f32 	[%rd7], %f442;
$L__BB1_52:
	bar.sync 	0;
	add.s32 	%r142, %r151, 1;
	setp.ne.s32 	%p128, %r1, %r142;
	@%p128 bra 	$L__BB1_54;
	ld.global.f32 	%f443, [%rd4];
	mov.f32 	%f444, 0f3F000000;
	sub.f32 	%f445, %f444, %f443;
	st.shared.f32 	[_ZZ14AssignNewToOldPfS_S_S_S_S_S_S_S_S_iE1v_$_0], %f445;
	ld.global.f32 	%f446, [%rd4+4];
	sub.f32 	%f447, %f444, %f446;
	st.shared.f32 	[_ZZ14AssignNewToOldPfS_S_S_S_S_S_S_S_S_iE1v_$_1], %f447;
	ld.global.f32 	%f448, [%rd4+8];
	sub.f32 	%f449, %f444, %f448;
	st.shared.f32 	[_ZZ14AssignNewToOldPfS_S_S_S_S_S_S_S_S_iE1v_$_2], %f449;
	mul.f32 	%f450, %f445, %f445;
	fma.rn.f32 	%f451, %f447, %f447, %f450;
	fma.rn.f32 	%f452, %f449, %f449, %f451;
	st.shared.f32 	[_ZZ14AssignNewToOldPfS_S_S_S_S_S_S_S_S_iE7radiika], %f452;
	ld.global.f32 	%f453, [%rd5+8];
	mul.f32 	%f454, %f447, %f453;
	ld.global.f32 	%f455, [%rd5+4];
	mul.f32 	%f456, %f449, %f455;
	sub.f32 	%f457, %f454, %f456;
	st.shared.f32 	[_ZZ14AssignNewToOldPfS_S_S_S_S_S_S_S_S_iE2t1], %f457;
	ld.global.f32 	%f458, [%rd6];
	mul.f32 	%f459, %f458, %f458;
	cvt.f64.f32 	%fd95, %f459;
	mov.f64 	%fd96, 0dC01921FF2E48E8A7;
	div.rn.f64 	%fd97, %fd96, %fd95;
	cvt.rn.f32.f64 	%f460, %fd97;
	mul.f32 	%f461, %f452, %f460;
	fma.rn.f32 	%f462, %f461, 0f3BBB989D, 0f3F000000;
	cvt.sat.f32.f32 	%f463, %f462;
	mov.f32 	%f464, 0f4B400001;
	mov.f32 	%f465, 0f437C0000;
	fma.rm.f32 	%f466, %f463, %f465, %f464;
	add.f32 	%f467, %f466, 0fCB40007F;
	neg.f32 	%f468, %f467;
	fma.rn.f32 	%f469, %f461, 0f3FB8AA3B, %f468;
	fma.rn.f32 	%f470, %f461, 0f32A57060, %f469;
	mov.b32 	%r143, %f466;
	shl.b32 	%r144, %r143, 23;
	mov.b32 	%f471, %r144;
	ex2.approx.ftz.f32 	%f472, %f470;
	mul.f32 	%f473, %f472, %f471;
	ld.global.f32 	%f474, [%rd7];
	fma.rn.f32 	%f475, %f457, %f473, %f474;
	st.global.f32 	[%rd7], %f475;
$L__BB1_54:
	bar.sync 	0;
	add.s32 	%r151, %r151, 2;
	add.s32 	%r150, %r150, 2;
	setp.ne.s32 	%p129, %r151, %r152;
	@%p129 bra 	$L__BB1_50;
$L__BB1_55:
	setp.eq.s32 	%p130, %r9, 0;
	@%p130 bra 	$L__BB1_59;
	setp.ne.s32 	%p131, %r1, %r152;
	@%p131 bra 	$L__BB1_58;
	ld.global.f32 	%f476, [%rd4];
	mov.f32 	%f477, 0f3F000000;
	sub.f32 	%f478, %f477, %f476;
	st.shared.f32 	[_ZZ14AssignNewToOldPfS_S_S_S_S_S_S_S_S_iE1v_$_0], %f478;
	ld.global.f32 	%f479, [%rd4+4];
	sub.f32 	%f480, %f477, %f479;
	st.shared.f32 	[_ZZ14AssignNewToOldPfS_S_S_S_S_S_S_S_S_iE1v_$_1], %f480;
	ld.global.f32 	%f481, [%rd4+8];
	sub.f32 	%f482, %f477, %f481;
	st.shared.f32 	[_ZZ14AssignNewToOldPfS_S_S_S_S_S_S_S_S_iE1v_$_2], %f482;
	mul.f32 	%f483, %f478, %f478;
	fma.rn.f32 	%f484, %f480, %f480, %f483;
	fma.rn.f32 	%f485, %f482, %f482, %f484;
	st.shared.f32 	[_ZZ14AssignNewToOldPfS_S_S_S_S_S_S_S_S_iE7radiika], %f485;
	ld.global.f32 	%f486, [%rd5+8];
	mul.f32 	%f487, %f480, %f486;
	ld.global.f32 	%f488, [%rd5+4];
	mul.f32 	%f489, %f482, %f488;
	sub.f32 	%f490, %f487, %f489;
	st.shared.f32 	[_ZZ14AssignNewToOldPfS_S_S_S_S_S_S_S_S_iE2t1], %f490;
	ld.global.f32 	%f491, [%rd6];
	mul.f32 	%f492, %f491, %f491;
	cvt.f64.f32 	%fd98, %f492;
	mov.f64 	%fd99, 0dC01921FF2E48E8A7;
	div.rn.f64 	%fd100, %fd99, %fd98;
	cvt.rn.f32.f64 	%f493, %fd100;
	mul.f32 	%f494, %f485, %f493;
	fma.rn.f32 	%f495, %f494, 0f3BBB989D, 0f3F000000;
	cvt.sat.f32.f32 	%f496, %f495;
	mov.f32 	%f497, 0f4B400001;
	mov.f32 	%f498, 0f437C0000;
	fma.rm.f32 	%f499, %f496, %f498, %f497;
	add.f32 	%f500, %f499, 0fCB40007F;
	neg.f32 	%f501, %f500;
	fma.rn.f32 	%f502, %f494, 0f3FB8AA3B, %f501;
	fma.rn.f32 	%f503, %f494, 0f32A57060, %f502;
	mov.b32 	%r145, %f499;
	shl.b32 	%r146, %r145, 23;
	mov.b32 	%f504, %r146;
	ex2.approx.ftz.f32 	%f505, %f503;
	mul.f32 	%f506, %f505, %f504;
	ld.global.f32 	%f507, [%rd7];
	fma.rn.f32 	%f508, %f490, %f506, %f507;
	st.global.f32 	[%rd7], %f508;
$L__BB1_58:
	bar.sync 	0;
$L__BB1_59:
	ret;
$L__BB1_60:
	setp.neu.f64 	%p78, %fd12, 0d7FF0000000000000;
	@%p78 bra 	$L__BB1_62;
	or.b32  	%r113, %r6, -2147483648;
	selp.b32 	%r114, %r113, %r6, %p2;
	selp.b32 	%r115, %r114, %r6, %p74;
	mov.b32 	%r116, 0;
	mov.b64 	%fd102, {%r116, %r115};
$L__BB1_62:
	ld.param.u64 	%rd34, [_Z14AssignNewToOldPfS_S_S_S_S_S_S_S_S_i_param_8];
	{ // callseq 3, 0
	.param .b64 param0;
	st.param.f64 	[param0], %fd1;
	.param .b64 param1;
	st.param.f64 	[param1], 0d4000000000000000;
	.param .b64 retval0;
	call.uni (retval0), 
	__internal_accurate_pow, 
	(
	param0, 
	param1
	);
	ld.param.f64 	%fd35, [retval0];
	} // callseq 3
	neg.f64 	%fd37, %fd35;
	selp.f64 	%fd38, %fd37, %fd35, %p1;
	setp.eq.f32 	%p80, %f40, 0f00000000;
	selp.f64 	%fd39, %fd2, %fd38, %p80;
	setp.eq.f32 	%p81, %f42, 0f3F800000;
	selp.f64 	%fd40, 0d3FF0000000000000, %fd102, %p81;
	setp.neu.f64 	%p82, %fd1, 0d7FF0000000000000;
	selp.f64 	%fd41, %fd39, %fd3, %p82;
	setp.nan.f32 	%p83, %f40, %f40;
	cvt.f64.f32 	%fd42, %f40;
	mov.f64 	%fd43, 0d4000000000000000;
	add.rn.f64 	%fd44, %fd42, %fd43;
	selp.f64 	%fd45, %fd44, %fd41, %p83;
	setp.ne.s32 	%p84, %r3, 2146435072;
	selp.f64 	%fd46, %fd39, %fd45, %p84;
	setp.eq.f32 	%p85, %f40, 0f3F800000;
	selp.f64 	%fd47, 0d3FF0000000000000, %fd46, %p85;
	mul.f64 	%fd48, %fd47, %fd40;
	cvt.rn.f32.f64 	%f396, %fd48;
	st.global.f32 	[%rd2], %f396;
	ld.global.f32 	%f397, [%rd6];
	mul.f32 	%f398, %f40, %f397;
	cvta.to.global.u64 	%rd28, %rd34;
	st.global.f32 	[%rd28], %f398;
	ld.global.f32 	%f399, [%rd6];
	st.global.f32 	[%rd1], %f399;
$L__BB1_63:
	bar.sync 	0;
	add.s32 	%r117, %r149, 1;
	setp.ne.s32 	%p86, %r1, %r117;
	@%p86 bra 	$L__BB1_71;
	ld.global.f32 	%f400, [%rd3];
	setp.ltu.f32 	%p87, %f40, %f400;
	@%p87 bra 	$L__BB1_71;
	st.global.f32 	[%rd3], %f40;
	ld.global.f32 	%f43, [%rd6];
	cvt.f64.f32 	%fd17, %f43;
	{
	.reg .b32 %temp; 
	mov.b64 	{%temp, %r16}, %fd17;
	}
	abs.f64 	%fd18, %fd17;
	{ // callseq 4, 0
	.param .b64 param0;
	st.param.f64 	[param0], %fd18;
	.param .b64 param1;
	st.param.f64 	[param1], 0d4014000000000000;
	.param .b64 retval0;
	call.uni (retval0), 
	__internal_accurate_pow, 
	(
	param0, 
	param1
	);
	ld.param.f64 	%fd49, [retval0];
	} // callseq 4
	setp.lt.s32 	%p91, %r16, 0;
	neg.f64 	%fd51, %fd49;
	selp.f64 	%fd52, %fd51, %fd49, %p65;
	selp.f64 	%fd53, %fd52, %fd49, %p91;
	setp.eq.f32 	%p92, %f43, 0f00000000;
	selp.b32 	%r118, %r16, 0, %p65;
	or.b32  	%r119, %r118, 2146435072;
	selp.b32 	%r120, %r119, %r118, %p66;
	mov.b32 	%r121, 0;
	mov.b64 	%fd54, {%r121, %r120};
	selp.f64 	%fd103, %fd54, %fd53, %p92;
	add.f64 	%fd55, %fd17, 0d4014000000000000;
	{
	.reg .b32 %temp; 
	mov.b64 	{%temp, %r122}, %fd55;
	}
	and.b32  	%r123, %r122, 2146435072;
	setp.ne.s32 	%p93, %r123, 2146435072;
	@%p93 bra 	$L__BB1_70;
	setp.nan.f32 	%p94, %f43, %f43;
	@%p94 bra 	$L__BB1_69;
	setp.neu.f64 	%p95, %fd18, 0d7FF0000000000000;
	@%p95 bra 	$L__BB1_70;
	or.b32  	%r124, %r6, -2147483648;
	selp.b32 	%r125, %r124, %r6, %p2;
	selp.b32 	%r126, %r125, %r6, %p91;
	mov.b32 	%r127, 0;
	mov.b64 	%fd103, {%r127, %r126};
	bra.uni 	$L__BB1_70;
$L__BB1_69:
	mov.f64 	%fd56, 0d4014000000000000;
	add.rn.f64 	%fd103, %fd17, %fd56;
$L__BB1_70:
	ld.param.u64 	%rd35, [_Z14AssignNewToOldPfS_S_S_S_S_S_S_S_S_i_param_8];
	{ // callseq 5, 0
	.param .b64 param0;
	st.param.f64 	[param0], %fd1;
	.param .b64 param1;
	st.param.f64 	[param1], 0d4000000000000000;
	.param .b64 retval0;
	call.uni (retval0), 
	__internal_accurate_pow, 
	(
	param0, 
	param1
	);
	ld.param.f64 	%fd57, [retval0];
	} // callseq 5
	setp.eq.f32 	%p97, %f43, 0f3F800000;
	selp.f64 	%fd59, 0d3FF0000000000000, %fd103, %p97;
	neg.f64 	%fd60, %fd57;
	selp.f64 	%fd61, %fd60, %fd57, %p1;
	setp.eq.f32 	%p98, %f40, 0f00000000;
	selp.f64 	%fd62, %fd2, %fd61, %p98;
	setp.ne.s32 	%p99, %r3, 2146435072;
	setp.nan.f32 	%p100, %f40, %f40;
	or.pred  	%p101, %p99, %p100;
	xor.pred  	%p102, %p99, %p101;
	cvt.f64.f32 	%fd63, %f40;
	mov.f64 	%fd64, 0d4000000000000000;
	add.rn.f64 	%fd65, %fd63, %fd64;
	selp.f64 	%fd66, %fd65, %fd62, %p102;
	setp.neu.f64 	%p103, %fd1, 0d7FF0000000000000;
	selp.f64 	%fd67, %fd66, %fd3, %p103;
	selp.f64 	%fd68, %fd66, %fd67, %p101;
	setp.eq.f32 	%p104, %f40, 0f3F800000;
	selp.f64 	%fd69, 0d3FF0000000000000, %fd68, %p104;
	mul.f64 	%fd70, %fd69, %fd59;
	cvt.rn.f32.f64 	%f401, %fd70;
	st.global.f32 	[%rd2], %f401;
	ld.global.f32 	%f402, [%rd6];
	mul.f32 	%f403, %f40, %f402;
	cvta.to.global.u64 	%rd29, %rd35;
	st.global.f32 	[%rd29], %f403;
	ld.global.f32 	%f404, [%rd6];
	st.global.f32 	[%rd1], %f404;
$L__BB1_71:
	bar.sync 	0;
	add.s32 	%r149, %r149, 2;
	add.s32 	%r148, %r148, 2;
	and.b32  	%r147, %r25, 2147483646;
	setp.eq.s32 	%p105, %r149, %r147;
	@%p105 bra 	$L__BB1_38;
	bra.uni 	$L__BB1_33;

}
.func  (.param .b64 func_retval0) __internal_accurate_pow(
	.param .b64 __internal_accurate_pow_param_0,
	.param .b64 __internal_accurate_pow_param_1
)
{
	.reg .pred 	%p<8>;
	.reg .b32 	%r<49>;
	.reg .b32 	%f<3>;
	.reg .b64 	%fd<109>;

	ld.param.f64 	%fd10, [__internal_accurate_pow_param_0];
	ld.param.f64 	%fd11, [__internal_accurate_pow_param_1];
	{
	.reg .b32 %temp; 
	mov.b64 	{%temp, %r46}, %fd10;
	}
	{
	.reg .b32 %temp; 
	mov.b64 	{%r45, %temp}, %fd10;
	}
	shr.u32 	%r47, %r46, 20;
	setp.gt.u32 	%p1, %r46, 1048575;
	@%p1 bra 	$L__BB2_2;
	mul.f64 	%fd12, %fd10, 0d4350000000000000;
	{
	.reg .b32 %temp; 
	mov.b64 	{%temp, %r46}, %fd12;
	}
	{
	.reg .b32 %temp; 
	mov.b64 	{%r45, %temp}, %fd12;
	}
	shr.u32 	%r16, %r46, 20;
	add.s32 	%r47, %r16, -54;
$L__BB2_2:
	add.s32 	%r48, %r47, -1023;
	and.b32  	%r17, %r46, -2146435073;
	or.b32  	%r18, %r17, 1072693248;
	mov.b64 	%fd107, {%r45, %r18};
	setp.lt.u32 	%p2, %r18, 1073127583;
	@%p2 bra 	$L__BB2_4;
	{
	.reg .b32 %temp; 
	mov.b64 	{%r19, %temp}, %fd107;
	}
	{
	.reg .b32 %temp; 
	mov.b64 	{%temp, %r20}, %fd107;
	}
	add.s32 	%r21, %r20, -1048576;
	mov.b64 	%fd107, {%r19, %r21};
	add.s32 	%r48, %r47, -1022;
$L__BB2_4:
	add.f64 	%fd13, %fd107, 0dBFF0000000000000;
	add.f64 	%fd14, %fd107, 0d3FF0000000000000;
	rcp.approx.ftz.f64 	%fd15, %fd14;
	neg.f64 	%fd16, %fd14;
	fma.rn.f64 	%fd17, %fd16, %fd15, 0d3FF0000000000000;
	fma.rn.f64 	%fd18, %fd17, %fd17, %fd17;
	fma.rn.f64 	%fd19, %fd18, %fd15, %fd15;
	mul.f64 	%fd20, %fd13, %fd19;
	fma.rn.f64 	%fd21, %fd13, %fd19, %fd20;
	mul.f64 	%fd22, %fd21, %fd21;
	fma.rn.f64 	%fd23, %fd22, 0d3EB0F5FF7D2CAFE2, 0d3ED0F5D241AD3B5A;
	fma.rn.f64 	%fd24, %fd23, %fd22, 0d3EF3B20A75488A3F;
	fma.rn.f64 	%fd25, %fd24, %fd22, 0d3F1745CDE4FAECD5;
	fma.rn.f64 	%fd26, %fd25, %fd22, 0d3F3C71C7258A578B;
	fma.rn.f64 	%fd27, %fd26, %fd22, 0d3F6249249242B910;
	fma.rn.f64 	%fd28, %fd27, %fd22, 0d3F89999999999DFB;
	sub.f64 	%fd29, %fd13, %fd21;
	add.f64 	%fd30, %fd29, %fd29;
	neg.f64 	%fd31, %fd21;
	fma.rn.f64 	%fd32, %fd31, %fd13, %fd30;
	mul.f64 	%fd33, %fd19, %fd32;
	fma.rn.f64 	%fd34, %fd22, %fd28, 0d3FB5555555555555;
	mov.f64 	%fd35, 0d3FB5555555555555;
	sub.f64 	%fd36, %fd35, %fd34;
	fma.rn.f64 	%fd37, %fd22, %fd28, %fd36;
	add.f64 	%fd38, %fd37, 0dBC46A4CB00B9E7B0;
	add.f64 	%fd39, %fd34, %fd38;
	sub.f64 	%fd40, %fd34, %fd39;
	add.f64 	%fd41, %fd38, %fd40;
	mul.rn.f64 	%fd42, %fd21, %fd21;
	neg.f64 	%fd43, %fd42;
	fma.rn.f64 	%fd44, %fd21, %fd21, %fd43;
	{
	.reg .b32 %temp; 
	mov.b64 	{%r22, %temp}, %fd33;
	}
	{
	.reg .b32 %temp; 
	mov.b64 	{%temp, %r23}, %fd33;
	}
	add.s32 	%r24, %r23, 1048576;
	mov.b64 	%fd45, {%r22, %r24};
	fma.rn.f64 	%fd46, %fd21, %fd45, %fd44;
	mul.rn.f64 	%fd47, %fd42, %fd21;
	neg.f64 	%fd48, %fd47;
	fma.rn.f64 	%fd49, %fd42, %fd21, %fd48;
	fma.rn.f64 	%fd50, %fd42, %fd33, %fd49;
	fma.rn.f64 	%fd51, %fd46, %fd21, %fd50;
	mul.rn.f64 	%fd52, %fd39, %fd47;
	neg.f64 	%fd53, %fd52;
	fma.rn.f64 	%fd54, %fd39, %fd47, %fd53;
	fma.rn.f64 	%fd55, %fd39, %fd51, %fd54;
	fma.rn.f64 	%fd56, %fd41, %fd47, %fd55;
	add.f64 	%fd57, %fd52, %fd56;
	sub.f64 	%fd58, %fd52, %fd57;
	add.f64 	%fd59, %fd56, %fd58;
	add.f64 	%fd60, %fd21, %fd57;
	sub.f64 	%fd61, %fd21, %fd60;
	add.f64 	%fd62, %fd57, %fd61;
	add.f64 	%fd63, %fd59, %fd62;
	add.f64 	%fd64, %fd33, %fd63;
	add.f64 	%fd65, %fd60, %fd64;
	sub.f64 	%fd66, %fd60, %fd65;
	add.f64 	%fd67, %fd64, %fd66;
	xor.b32  	%r25, %r48, -2147483648;
	mov.b32 	%r26, 1127219200;
	mov.b64 	%fd68, {%r25, %r26};
	mov.b32 	%r27, -2147483648;
	mov.b64 	%fd69, {%r27, %r26};
	sub.f64 	%fd70, %fd68, %fd69;
	fma.rn.f64 	%fd71, %fd70, 0d3FE62E42FEFA39EF, %fd65;
	fma.rn.f64 	%fd72, %fd70, 0dBFE62E42FEFA39EF, %fd71;
	sub.f64 	%fd73, %fd72, %fd65;
	sub.f64 	%fd74, %fd67, %fd73;
	fma.rn.f64 	%fd75, %fd70, 0d3C7ABC9E3B39803F, %fd74;
	add.f64 	%fd76, %fd71, %fd75;
	sub.f64 	%fd77, %fd71, %fd76;
	add.f64 	%fd78, %fd75, %fd77;
	{
	.reg .b32 %temp; 
	mov.b64 	{%temp, %r28}, %fd11;
	}
	{
	.reg .b32 %temp; 
	mov.b64 	{%r29, %temp}, %fd11;
	}
	shl.b32 	%r30, %r28, 1;
	setp.gt.u32 	%p3, %r30, -33554433;
	and.b32  	%r31, %r28, -15728641;
	selp.b32 	%r32, %r31, %r28, %p3;
	mov.b64 	%fd79, {%r29, %r32};
	mul.rn.f64 	%fd80, %fd76, %fd79;
	neg.f64 	%fd81, %fd80;
	fma.rn.f64 	%fd82, %fd76, %fd79, %fd81;
	fma.rn.f64 	%fd83, %fd78, %fd79, %fd82;
	add.f64 	%fd4, %fd80, %fd83;
	sub.f64 	%fd84, %fd80, %fd4;
	add.f64 	%fd5, %fd83, %fd84;
	fma.rn.f64 	%fd85, %fd4, 0d3FF71547652B82FE, 0d4338000000000000;
	{
	.reg .b32 %temp; 
	mov.b64 	{%r13, %temp}, %fd85;
	}
	mov.f64 	%fd86, 0dC338000000000000;
	add.rn.f64 	%fd87, %fd85, %fd86;
	fma.rn.f64 	%fd88, %fd87, 0dBFE62E42FEFA39EF, %fd4;
	fma.rn.f64 	%fd89, %fd87, 0dBC7ABC9E3B39803F, %fd88;
	fma.rn.f64 	%fd90, %fd89, 0d3E5ADE1569CE2BDF, 0d3E928AF3FCA213EA;
	fma.rn.f64 	%fd91, %fd90, %fd89, 0d3EC71DEE62401315;
	fma.rn.f64 	%fd92, %fd91, %fd89, 0d3EFA01997C89EB71;
	fma.rn.f64 	%fd93, %fd92, %fd89, 0d3F2A01A014761F65;
	fma.rn.f64 	%fd94, %fd93, %fd89, 0d3F56C16C1852B7AF;
	fma.rn.f64 	%fd95, %fd94, %fd89, 0d3F81111111122322;
	fma.rn.f64 	%fd96, %fd95, %fd89, 0d3FA55555555502A1;
	fma.rn.f64 	%fd97, %fd96, %fd89, 0d3FC5555555555511;
	fma.rn.f64 	%fd98, %fd97, %fd89, 0d3FE000000000000B;
	fma.rn.f64 	%fd99, %fd98, %fd89, 0d3FF0000000000000;
	fma.rn.f64 	%fd100, %fd99, %fd89, 0d3FF0000000000000;
	{
	.reg .b32 %temp; 
	mov.b64 	{%r14, %temp}, %fd100;
	}
	{
	.reg .b32 %temp; 
	mov.b64 	{%temp, %r15}, %fd100;
	}
	shl.b32 	%r33, %r13, 20;
	add.s32 	%r34, %r33, %r15;
	mov.b64 	%fd108, {%r14, %r34};
	{
	.reg .b32 %temp; 
	mov.b64 	{%temp, %r35}, %fd4;
	}
	mov.b32 	%f2, %r35;
	abs.f32 	%f1, %f2;
	setp.lt.f32 	%p4, %f1, 0f4086232B;
	@%p4 bra 	$L__BB2_7;
	setp.lt.f64 	%p5, %fd4, 0d0000000000000000;
	add.f64 	%fd101, %fd4, 0d7FF0000000000000;
	selp.f64 	%fd108, 0d0000000000000000, %fd101, %p5;
	setp.geu.f32 	%p6, %f1, 0f40874800;
	@%p6 bra 	$L__BB2_7;
	shr.u32 	%r36, %r13, 31;
	add.s32 	%r37, %r13, %r36;
	shr.s32 	%r38, %r37, 1;
	shl.b32 	%r39, %r38, 20;
	add.s32 	%r40, %r15, %r39;
	mov.b64 	%fd102, {%r14, %r40};
	sub.s32 	%r41, %r13, %r38;
	shl.b32 	%r42, %r41, 20;
	add.s32 	%r43, %r42, 1072693248;
	mov.b32 	%r44, 0;
	mov.b64 	%fd103, {%r44, %r43};
	mul.f64 	%fd108, %fd103, %fd102;
$L__BB2_7:
	abs.f64 	%fd104, %fd108;
	setp.eq.f64 	%p7, %fd104, 0d7FF0000000000000;
	fma.rn.f64 	%fd105, %fd108, %fd5, %fd108;
	selp.f64 	%fd106, %fd108, %fd105, %p7;
	st.param.f64 	[func_retval0], %fd106;
	ret;

}


// ===== COMPILED SASS (sm_100) =====

	.target	sm_100

	.elftype	@"ET_EXEC"


//--------------------- .note.nv.tkinfo           --------------------------
	.section	.note.nv.tkinfo,"",@"SHT_NOTE"
	.sectionflags	@"SHF_NOTE_NV_TKINFO"
	.tkinfo
        /*0018*/ 	.word	0x00000002
        /*0030*/ 	.string	""
        /*0030*/ 	.string	"ptxas"
        /*0030*/ 	.string	"Cuda compilation tools, release 13.0, V13.0.88"
        /*0030*/ 	.string	"Build cuda_13.0.r13.0/compiler.36424714_0"
        /*0030*/ 	.string	"-arch sm_100 -m 64 "



//--------------------- .note.nv.cuinfo           --------------------------
	.section	.note.nv.cuinfo,"",@"SHT_NOTE"
	.sectionflags	@"SHF_NOTE_NV_CUINFO"
        /*0018*/ 	.short	0x0002
        /*001a*/ 	.short	0x0064
        /*001c*/ 	.short	0x0082
	.zero		2


//--------------------- .nv.info                  --------------------------
	.section	.nv.info,"",@"SHT_CUDA_INFO"
	.align	4


	//----- nvinfo : EIATTR_REGCOUNT
	.align		4
        /*0000*/ 	.byte	0x04, 0x2f
        /*0002*/ 	.short	(.L_1 - .L_0)
	.align		4
.L_0:
        /*0004*/ 	.word	index@(_Z16NewVortexDistrubPfS_S_S_S_i)
        /*0008*/ 	.word	0x00000026


	//----- nvinfo : EIATTR_FRAME_SIZE
	.align		4
.L_1:
        /*000c*/ 	.byte	0x04, 0x11
        /*000e*/ 	.short	(.L_3 - .L_2)
	.align		4
.L_2:
        /*0010*/ 	.word	index@($_Z16NewVortexDistrubPfS_S_S_S_i$__internal_accurate_pow)
        /*0014*/ 	.word	0x00000000


	//----- nvinfo : EIATTR_FRAME_SIZE
	.align		4
.L_3:
        /*0018*/ 	.byte	0x04, 0x11
        /*001a*/ 	.short	(.L_5 - .L_4)
	.align		4
.L_4:
        /*001c*/ 	.word	index@($__internal_3_$__cuda_sm3x_div_rn_noftz_f32_slowpath)
        /*0020*/ 	.word	0x00000000


	//----- nvinfo : EIATTR_FRAME_SIZE
	.align		4
.L_5:
        /*0024*/ 	.byte	0x04, 0x11
        /*0026*/ 	.short	(.L_7 - .L_6)
	.align		4
.L_6:
        /*0028*/ 	.word	index@(_Z16NewVortexDistrubPfS_S_S_S_i)
        /*002c*/ 	.word	0x00000000


	//----- nvinfo : EIATTR_REGCOUNT
	.align		4
.L_7:
        /*0030*/ 	.byte	0x04, 0x2f
        /*0032*/ 	.short	(.L_9 - .L_8)
	.align		4
.L_8:
        /*0034*/ 	.word	index@(_Z14AssignNewToOldPfS_S_S_S_S_S_S_S_S_i)
        /*0038*/ 	.word	0x0000002a


	//----- nvinfo : EIATTR_FRAME_SIZE
	.align		4
.L_9:
        /*003c*/ 	.byte	0x04, 0x11
        /*003e*/ 	.short	(.L_11 - .L_10)
	.align		4
.L_10:
        /*0040*/ 	.word	index@($_Z14AssignNewToOldPfS_S_S_S_S_S_S_S_S_i$__internal_accurate_pow)
        /*0044*/ 	.word	0x00000000


	//----- nvinfo : EIATTR_FRAME_SIZE
	.align		4
.L_11:
        /*0048*/ 	.byte	0x04, 0x11
        /*004a*/ 	.short	(.L_13 - .L_12)
	.align		4
.L_12:
        /*004c*/ 	.word	index@($__internal_2_$__cuda_sm3x_div_rn_noftz_f32_slowpath)
        /*0050*/ 	.word	0x00000000


	//----- nvinfo : EIATTR_FRAME_SIZE
	.align		4
.L_13:
        /*0054*/ 	.byte	0x04, 0x11
        /*0056*/ 	.short	(.L_15 - .L_14)
	.align		4
.L_14:
        /*0058*/ 	.word	index@($__internal_1_$__cuda_sm20_sqrt_rn_f32_slowpath)
        /*005c*/ 	.word	0x00000000


	//----- nvinfo : EIATTR_FRAME_SIZE
	.align		4
.L_15:
        /*0060*/ 	.byte	0x04, 0x11
        /*0062*/ 	.short	(.L_17 - .L_16)
	.align		4
.L_16:
        /*0064*/ 	.word	index@($__internal_0_$__cuda_sm20_div_rn_f64_full)
        /*0068*/ 	.word	0x00000000


	//----- nvinfo : EIATTR_FRAME_SIZE
	.align		4
.L_17:
        /*006c*/ 	.byte	0x04, 0x11
        /*006e*/ 	.short	(.L_19 - .L_18)
	.align		4
.L_18:
        /*0070*/ 	.word	index@(_Z14AssignNewToOldPfS_S_S_S_S_S_S_S_S_i)
        /*0074*/ 	.word	0x00000000


	//----- nvinfo : EIATTR_MIN_STACK_SIZE
	.align		4
.L_19:
        /*0078*/ 	.byte	0x04, 0x12
        /*007a*/ 	.short	(.L_21 - .L_20)
	.align		4
.L_20:
        /*007c*/ 	.word	index@(_Z14AssignNewToOldPfS_S_S_S_S_S_S_S_S_i)
        /*0080*/ 	.word	0x00000000


	//----- nvinfo : EIATTR_MIN_STACK_SIZE
	.align		4
.L_21:
        /*0084*/ 	.byte	0x04, 0x12
        /*0086*/ 	.short	(.L_23 - .L_22)
	.align		4
.L_22:
        /*0088*/ 	.word	index@(_Z16NewVortexDistrubPfS_S_S_S_i)
        /*008c*/ 	.word	0x00000000
.L_23:


//--------------------- .nv.compat                --------------------------
	.section	.nv.compat,"",@"SHT_CUDA_COMPAT_INFO"
	.align	4
        /*0000*/ 	.byte	0x02, 0x09, 0x00, 0x00, 0x02, 0x02, 0x01, 0x00, 0x02, 0x05, 0x05, 0x00, 0x03, 0x07, 0x01, 0x01
        /*0010*/ 	.byte	0x02, 0x03, 0x00, 0x00, 0x02, 0x06, 0x01, 0x00, 0x04, 0x0b, 0x08, 0x00, 0x01, 0x00, 0x00, 0x00
        /*0020*/ 	.byte	0x00, 0x00, 0x00, 0x00


//--------------------- .nv.info._Z14AssignNewToOldPfS_S_S_S_S_S_S_S_S_i --------------------------
	.section	.nv.info._Z14AssignNewToOldPfS_S_S_S_S_S_S_S_S_i,"",@"SHT_CUDA_INFO"
	.sectionflags	@""
	.align	4


	//----- nvinfo : EIATTR_CUDA_API_VERSION
	.align		4
        /*0000*/ 	.byte	0x04, 0x37
        /*0002*/ 	.short	(.L_25 - .L_24)
.L_24:
        /*0004*/ 	.word	0x00000082


	//----- nvinfo : EIATTR_KPARAM_INFO
	.align		4
.L_25:
        /*0008*/ 	.byte	0x04, 0x17
        /*000a*/ 	.short	(.L_27 - .L_26)
.L_26:
        /*000c*/ 	.word	0x00000000
        /*0010*/ 	.short	0x000a
        /*0012*/ 	.short	0x0050
        /*0014*/ 	.byte	0x00, 0xf0, 0x11, 0x00


	//----- nvinfo : EIATTR_KPARAM_INFO
	.align		4
.L_27:
        /*0018*/ 	.byte	0x04, 0x17
        /*001a*/ 	.short	(.L_29 - .L_28)
.L_28:
        /*001c*/ 	.word	0x00000000
        /*0020*/ 	.short	0x0009
        /*0022*/ 	.short	0x0048
        /*0024*/ 	.byte	0x00, 0xf5, 0x21, 0x00


	//----- nvinfo : EIATTR_KPARAM_INFO
	.align		4
.L_29:
        /*0028*/ 	.byte	0x04, 0x17
        /*002a*/ 	.short	(.L_31 - .L_30)
.L_30:
        /*002c*/ 	.word	0x00000000
        /*0030*/ 	.short	0x0008
        /*0032*/ 	.short	0x0040
        /*0034*/ 	.byte	0x00, 0xf5, 0x21, 0x00


	//----- nvinfo : EIATTR_KPARAM_INFO
	.align		4
.L_31:
        /*0038*/ 	.byte	0x04, 0x17
        /*003a*/ 	.short	(.L_33 - .L_32)
.L_32:
        /*003c*/ 	.word	0x00000000
        /*0040*/ 	.short	0x0007
        /*0042*/ 	.short	0x0038
        /*0044*/ 	.byte	0x00, 0xf5, 0x21, 0x00


	//----- nvinfo : EIATTR_KPARAM_INFO
	.align		4
.L_33:
        /*0048*/ 	.byte	0x04, 0x17
        /*004a*/ 	.short	(.L_35 - .L_34)
.L_34:
        /*004c*/ 	.word	0x00000000
        /*0050*/ 	.short	0x0006
        /*0052*/ 	.short	0x0030
        /*0054*/ 	.byte	0x00, 0xf5, 0x21, 0x00


	//----- nvinfo : EIATTR_KPARAM_INFO
	.align		4
.L_35:
        /*0058*/ 	.byte	0x04, 0x17
        /*005a*/ 	.short	(.L_37 - .L_36)
.L_36:
        /*005c*/ 	.word	0x00000000
        /*0060*/ 	.short	0x0005
        /*0062*/ 	.short	0x0028
        /*0064*/ 	.byte	0x00, 0xf5, 0x21, 0x00


	//----- nvinfo : EIATTR_KPARAM_INFO
	.align		4
.L_37:
        /*0068*/ 	.byte	0x04, 0x17
        /*006a*/ 	.short	(.L_39 - .L_38)
.L_38:
        /*006c*/ 	.word	0x00000000
        /*0070*/ 	.short	0x0004
        /*0072*/ 	.short	0x0020
        /*0074*/ 	.byte	0x00, 0xf5, 0x21, 0x00


	//----- nvinfo : EIATTR_KPARAM_INFO
	.align		4
.L_39:
        /*0078*/ 	.byte	0x04, 0x17
        /*007a*/ 	.short	(.L_41 - .L_40)
.L_40:
        /*007c*/ 	.word	0x00000000
        /*0080*/ 	.short	0x0003
        /*0082*/ 	.short	0x0018
        /*0084*/ 	.byte	0x00, 0xf5, 0x21, 0x00


	//----- nvinfo : EIATTR_KPARAM_INFO
	.align		4
.L_41:
        /*0088*/ 	.byte	0x04, 0x17
        /*008a*/ 	.short	(.L_43 - .L_42)
.L_42:
        /*008c*/ 	.word	0x00000000
        /*0090*/ 	.short	0x0002
        /*0092*/ 	.short	0x0010
        /*0094*/ 	.byte	0x00, 0xf5, 0x21, 0x00


	//----- nvinfo : EIATTR_KPARAM_INFO
	.align		4
.L_43:
        /*0098*/ 	.byte	0x04, 0x17
        /*009a*/ 	.short	(.L_45 - .L_44)
.L_44:
        /*009c*/ 	.word	0x00000000
        /*00a0*/ 	.short	0x0001
        /*00a2*/ 	.short	0x0008
        /*00a4*/ 	.byte	0x00, 0xf5, 0x21, 0x00


	//----- nvinfo : EIATTR_KPARAM_INFO
	.align		4
.L_45:
        /*00a8*/ 	.byte	0x04, 0x17
        /*00aa*/ 	.short	(.L_47 - .L_46)
.L_46:
        /*00ac*/ 	.word	0x00000000
        /*00b0*/ 	.short	0x0000
        /*00b2*/ 	.short	0x0000
        /*00b4*/ 	.byte	0x00, 0xf5, 0x21, 0x00


	//----- nvinfo : EIATTR_SPARSE_MMA_MASK
	.align		4
.L_47:
        /*00b8*/ 	.byte	0x03, 0x50
        /*00ba*/ 	.short	0x0000


	//----- nvinfo : EIATTR_MAXREG_COUNT
	.align		4
        /*00bc*/ 	.byte	0x03, 0x1b
        /*00be*/ 	.short	0x00ff


	//----- nvinfo : EIATTR_NUM_BARRIERS
	.align		4
        /*00c0*/ 	.byte	0x02, 0x4c
        /*00c2*/ 	.byte	0x01
	.zero		1


	//----- nvinfo : EIATTR_MERCURY_ISA_VERSION
	.align		4
        /*00c4*/ 	.byte	0x03, 0x5f
        /*00c6*/ 	.short	0x0101


	//----- nvinfo : EIATTR_VRC_CTA_INIT_COUNT
	.align		4
        /*00c8*/ 	.byte	0x02, 0x4a
	.zero		1
	.zero		1


	//----- nvinfo : EIATTR_EXIT_INSTR_OFFSETS
	.align		4
        /*00cc*/ 	.byte	0x04, 0x1c
        /*00ce*/ 	.short	(.L_49 - .L_48)


	//   ....[0]....
.L_48:
        /*00d0*/ 	.word	0x00002030


	//   ....[1]....
        /*00d4*/ 	.word	0x000038f0


	//   ....[2]....
        /*00d8*/ 	.word	0x00003d10


	//----- nvinfo : EIATTR_CRS_STACK_SIZE
	.align		4
.L_49:
        /*00dc*/ 	.byte	0x04, 0x1e
        /*00de*/ 	.short	(.L_51 - .L_50)
.L_50:
        /*00e0*/ 	.word	0x00000000


	//----- nvinfo : EIATTR_CBANK_PARAM_SIZE
	.align		4
.L_51:
        /*00e4*/ 	.byte	0x03, 0x19
        /*00e6*/ 	.short	0x0054


	//----- nvinfo : EIATTR_PARAM_CBANK
	.align		4
        /*00e8*/ 	.byte	0x04, 0x0a
        /*00ea*/ 	.short	(.L_53 - .L_52)
	.align		4
.L_52:
        /*00ec*/ 	.word	index@(.nv.constant0._Z14AssignNewToOldPfS_S_S_S_S_S_S_S_S_i)
        /*00f0*/ 	.short	0x0380
        /*00f2*/ 	.short	0x0054


	//----- nvinfo : EIATTR_SW_WAR
	.align		4
.L_53:
        /*00f4*/ 	.byte	0x04, 0x36
        /*00f6*/ 	.short	(.L_55 - .L_54)
.L_54:
        /*00f8*/ 	.word	0x00000008
.L_55:


//--------------------- .nv.info._Z16NewVortexDistrubPfS_S_S_S_i --------------------------
	.section	.nv.info._Z16NewVortexDistrubPfS_S_S_S_i,"",@"SHT_CUDA_INFO"
	.sectionflags	@""
	.align	4


	//----- nvinfo : EIATTR_CUDA_API_VERSION
	.align		4
        /*0000*/ 	.byte	0x04, 0x37
        /*0002*/ 	.short	(.L_57 - .L_56)
.L_56:
        /*0004*/ 	.word	0x00000082


	//----- nvinfo : EIATTR_KPARAM_INFO
	.align		4
.L_57:
        /*0008*/ 	.byte	0x04, 0x17
        /*000a*/ 	.short	(.L_59 - .L_58)
.L_58:
        /*000c*/ 	.word	0x00000000
        /*0010*/ 	.short	0x0005
        /*0012*/ 	.short	0x0028
        /*0014*/ 	.byte	0x00, 0xf0, 0x11, 0x00


	//----- nvinfo : EIATTR_KPARAM_INFO
	.align		4
.L_59:
        /*0018*/ 	.byte	0x04, 0x17
        /*001a*/ 	.short	(.L_61 - .L_60)
.L_60:
        /*001c*/ 	.word	0x00000000
        /*0020*/ 	.short	0x0004
        /*0022*/ 	.short	0x0020
        /*0024*/ 	.byte	0x00, 0xf5, 0x21, 0x00


	//----- nvinfo : EIATTR_KPARAM_INFO
	.align		4
.L_61:
        /*0028*/ 	.byte	0x04, 0x17
        /*002a*/ 	.short	(.L_63 - .L_62)
.L_62:
        /*002c*/ 	.word	0x00000000
        /*0030*/ 	.short	0x0003
        /*0032*/ 	.short	0x0018
        /*0034*/ 	.byte	0x00, 0xf5, 0x21, 0x00


	//----- nvinfo : EIATTR_KPARAM_INFO
	.align		4
.L_63:
        /*0038*/ 	.byte	0x04, 0x17
        /*003a*/ 	.short	(.L_65 - .L_64)
.L_64:
        /*003c*/ 	.word	0x00000000
        /*0040*/ 	.short	0x0002
        /*0042*/ 	.short	0x0010
        /*0044*/ 	.byte	0x00, 0xf5, 0x21, 0x00


	//----- nvinfo : EIATTR_KPARAM_INFO
	.align		4
.L_65:
        /*0048*/ 	.byte	0x04, 0x17
        /*004a*/ 	.short	(.L_67 - .L_66)
.L_66:
        /*004c*/ 	.word	0x00000000
        /*0050*/ 	.short	0x0001
        /*0052*/ 	.short	0x0008
        /*0054*/ 	.byte	0x00, 0xf5, 0x21, 0x00


	//----- nvinfo : EIATTR_KPARAM_INFO
	.align		4
.L_67:
        /*0058*/ 	.byte	0x04, 0x17
        /*005a*/ 	.short	(.L_69 - .L_68)
.L_68:
        /*005c*/ 	.word	0x00000000
        /*0060*/ 	.short	0x0000
        /*0062*/ 	.short	0x0000
        /*0064*/ 	.byte	0x00, 0xf5, 0x21, 0x00


	//----- nvinfo : EIATTR_SPARSE_MMA_MASK
	.align		4
.L_69:
        /*0068*/ 	.byte	0x03, 0x50
        /*006a*/ 	.short	0x0000


	//----- nvinfo : EIATTR_MAXREG_COUNT
	.align		4
        /*006c*/ 	.byte	0x03, 0x1b
        /*006e*/ 	.short	0x00ff


	//----- nvinfo : EIATTR_NUM_BARRIERS
	.align		4
        /*0070*/ 	.byte	0x02, 0x4c
        /*0072*/ 	.byte	0x01
	.zero		1


	//----- nvinfo : EIATTR_MERCURY_ISA_VERSION
	.align		4
        /*0074*/ 	.byte	0x03, 0x5f
        /*0076*/ 	.short	0x0101


	//----- nvinfo : EIATTR_VRC_CTA_INIT_COUNT
	.align		4
        /*0078*/ 	.byte	0x02, 0x4a
	.zero		1
	.zero		1


	//----- nvinfo : EIATTR_EXIT_INSTR_OFFSETS
	.align		4
        /*007c*/ 	.byte	0x04, 0x1c
        /*007e*/ 	.short	(.L_71 - .L_70)


	//   ....[0]....
.L_70:
        /*0080*/ 	.word	0x00001270


	//   ....[1]....
        /*0084*/ 	.word	0x00001480


	//----- nvinfo : EIATTR_CRS_STACK_SIZE
	.align		4
.L_71:
        /*0088*/ 	.byte	0x04, 0x1e
        /*008a*/ 	.short	(.L_73 - .L_72)
.L_72:
        /*008c*/ 	.word	0x00000000


	//----- nvinfo : EIATTR_CBANK_PARAM_SIZE
	.align		4
.L_73:
        /*0090*/ 	.byte	0x03, 0x19
        /*0092*/ 	.short	0x002c


	//----- nvinfo : EIATTR_PARAM_CBANK
	.align		4
        /*0094*/ 	.byte	0x04, 0x0a
        /*0096*/ 	.short	(.L_75 - .L_74)
	.align		4
.L_74:
        /*0098*/ 	.word	index@(.nv.constant0._Z16NewVortexDistrubPfS_S_S_S_i)
        /*009c*/ 	.short	0x0380
        /*009e*/ 	.short	0x002c


	//----- nvinfo : EIATTR_SW_WAR
	.align		4
.L_75:
        /*00a0*/ 	.byte	0x04, 0x36
        /*00a2*/ 	.short	(.L_77 - .L_76)
.L_76:
        /*00a4*/ 	.word	0x00000008
.L_77:


//--------------------- .nv.callgraph             --------------------------
	.section	.nv.callgraph,"",@"SHT_CUDA_CALLGRAPH"
	.align	4
	.sectionentsize	8
	.align		4
        /*0000*/ 	.word	0x00000000
	.align		4
        /*0004*/ 	.word	0xffffffff
	.align		4
        /*0008*/ 	.word	0x00000000
	.align		4
        /*000c*/ 	.word	0xfffffffe
	.align		4
        /*0010*/ 	.word	0x00000000
	.align		4
        /*0014*/ 	.word	0xfffffffd
	.align		4
        /*0018*/ 	.word	0x00000000
	.align		4
        /*001c*/ 	.word	0xfffffffc


//--------------------- .text._Z14AssignNewToOldPfS_S_S_S_S_S_S_S_S_i --------------------------
	.section	.text._Z14AssignNewToOldPfS_S_S_S_S_S_S_S_S_i,"ax",@progbits
	.align	128
        .global         _Z14AssignNewToOldPfS_S_S_S_S_S_S_S_S_i
        .type           _Z14AssignNewToOldPfS_S_S_S_S_S_S_S_S_i,@function
        .size           _Z14AssignNewToOldPfS_S_S_S_S_S_S_S_S_i,(.L_x_113 - _Z14AssignNewToOldPfS_S_S_S_S_S_S_S_S_i)
        .other          _Z14AssignNewToOldPfS_S_S_S_S_S_S_S_S_i,@"STO_CUDA_ENTRY STV_DEFAULT"
_Z14AssignNewToOldPfS_S_S_S_S_S_S_S_S_i:
.text._Z14AssignNewToOldPfS_S_S_S_S_S_S_S_S_i:
[----:B------:R-:W-:Y:S01]  /*0000*/  LDC R1, c[0x0][0x37c] ;  /* 0x0000df00ff017b82 */ /* 0x000fe20000000800 */
[----:B------:R-:W0:Y:S07]  /*0010*/  S2R R2, SR_TID.X ;  /* 0x0000000000027919 */ /* 0x000e2e0000002100 */
[----:B------:R-:W1:Y:S01]  /*0020*/  LDC.64 R8, c[0x0][0x390] ;  /* 0x0000e400ff087b82 */ /* 0x000e620000000a00 */
[----:B------:R-:W2:Y:S07]  /*0030*/  LDCU.64 UR8, c[0x0][0x358] ;  /* 0x00006b00ff0877ac */ /* 0x000eae0008000a00 */
[----:B------:R-:W3:Y:S08]  /*0040*/  LDC.64 R12, c[0x0][0x380] ;  /* 0x0000e000ff0c7b82 */ /* 0x000ef00000000a00 */
[----:B------:R-:W4:Y:S08]  /*0050*/  LDC.64 R14, c[0x0][0x398] ;  /* 0x0000e600ff0e7b82 */ /* 0x000f300000000a00 */
[----:B------:R-:W5:Y:S01]  /*0060*/  LDC.64 R10, c[0x0][0x388] ;  /* 0x0000e200ff0a7b82 */ /* 0x000f620000000a00 */
[----:B0-----:R-:W-:-:S04]  /*0070*/  IMAD R5, R2, 0x3, RZ ;  /* 0x0000000302057824 */ /* 0x001fc800078e02ff */
[----:B-1----:R-:W-:-:S05]  /*0080*/  IMAD.WIDE.U32 R8, R5, 0x4, R8 ;  /* 0x0000000405087825 */ /* 0x002fca00078e0008 */
[----:B--2---:R-:W2:Y:S01]  /*0090*/  LDG.E R7, desc[UR8][R8.64] ;  /* 0x0000000808077981 */ /* 0x004ea2000c1e1900 */
[----:B---3--:R-:W-:-:S05]  /*00a0*/  IMAD.WIDE.U32 R12, R5, 0x4, R12 ;  /* 0x00000004050c7825 */ /* 0x008fca00078e000c */
[----:B--2---:R0:W-:Y:S04]  /*00b0*/  STG.E desc[UR8][R12.64], R7 ;  /* 0x000000070c007986 */ /* 0x0041e8000c101908 */
[----:B------:R-:W2:Y:S01]  /*00c0*/  LDG.E R17, desc[UR8][R8.64+0x4] ;  /* 0x0000040808117981 */ /* 0x000ea2000c1e1900 */
[----:B----4-:R-:W-:-:S03]  /*00d0*/  IMAD.WIDE.U32 R14, R5, 0x4, R14 ;  /* 0x00000004050e7825 */ /* 0x010fc600078e000e */
[----:B--2---:R1:W-:Y:S04]  /*00e0*/  STG.E desc[UR8][R12.64+0x4], R17 ;  /* 0x000004110c007986 */ /* 0x0043e8000c101908 */
[----:B------:R-:W2:Y:S01]  /*00f0*/  LDG.E R19, desc[UR8][R8.64+0x8] ;  /* 0x0000080808137981 */ /* 0x000ea2000c1e1900 */
[----:B-----5:R-:W-:-:S03]  /*0100*/  IMAD.WIDE.U32 R10, R5, 0x4, R10 ;  /* 0x00000004050a7825 */ /* 0x020fc600078e000a */
[----:B--2---:R1:W-:Y:S04]  /*0110*/  STG.E desc[UR8][R12.64+0x8], R19 ;  /* 0x000008130c007986 */ /* 0x0043e8000c101908 */
[----:B------:R-:W2:Y:S04]  /*0120*/  LDG.E R3, desc[UR8][R14.64] ;  /* 0x000000080e037981 */ /* 0x000ea8000c1e1900 */
[----:B------:R-:W3:Y:S04]  /*0130*/  LDG.E R6, desc[UR8][R10.64] ;  /* 0x000000080a067981 */ /* 0x000ee8000c1e1900 */
[----:B------:R-:W4:Y:S04]  /*0140*/  LDG.E R0, desc[UR8][R10.64+0x4] ;  /* 0x000004080a007981 */ /* 0x000f28000c1e1900 */
[----:B------:R-:W5:Y:S04]  /*0150*/  LDG.E R4, desc[UR8][R10.64+0x8] ;  /* 0x000008080a047981 */ /* 0x000f68000c1e1900 */
[----:B--2---:R1:W-:Y:S04]  /*0160*/  STG.E desc[UR8][R10.64], R3 ;  /* 0x000000030a007986 */ /* 0x0043e8000c101908 */
[----:B------:R-:W2:Y:S04]  /*0170*/  LDG.E R5, desc[UR8][R14.64+0x4] ;  /* 0x000004080e057981 */ /* 0x000ea8000c1e1900 */
[----:B--2---:R1:W-:Y:S04]  /*0180*/  STG.E desc[UR8][R10.64+0x4], R5 ;  /* 0x000004050a007986 */ /* 0x0043e8000c101908 */
[----:B0-----:R-:W2:Y:S01]  /*0190*/  LDG.E R7, desc[UR8][R14.64+0x8] ;  /* 0x000008080e077981 */ /* 0x001ea2000c1e1900 */
[----:B---3--:R-:W-:Y:S01]  /*01a0*/  FSETP.NEU.AND P0, PT, R6, 1, PT ;  /* 0x3f8000000600780b */ /* 0x008fe20003f0d000 */
[----:B------:R-:W-:Y:S01]  /*01b0*/  BSSY.RECONVERGENT B0, `(.L_x_0) ;  /* 0x0000047000007945 */ /* 0x000fe20003800200 */
[----:B------:R-:W-:Y:S01]  /*01c0*/  HFMA2 R8, -RZ, RZ, 1.875, 0 ;  /* 0x3f800000ff087431 */ /* 0x000fe200000001ff */
[----:B----4-:R-:W-:-:S02]  /*01d0*/  FSETP.NEU.AND P2, PT, R0, 1, PT ;  /* 0x3f8000000000780b */ /* 0x010fc40003f4d000 */
[----:B-----5:R-:W-:Y:S01]  /*01e0*/  FSETP.NEU.AND P1, PT, R4, 1, PT ;  /* 0x3f8000000400780b */ /* 0x020fe20003f2d000 */
[----:B--2---:R1:W-:Y:S07]  /*01f0*/  STG.E desc[UR8][R10.64+0x8], R7 ;  /* 0x000008070a007986 */ /* 0x0043ee000c101908 */
[----:B------:R-:W-:Y:S05]  /*0200*/  @!P0 BRA `(.L_x_1) ;  /* 0x0000000400048947 */ /* 0x000fea0003800000 */
[----:B------:R-:W-:-:S13]  /*0210*/  FSETP.NAN.AND P0, PT, |R6|, |R6|, PT ;  /* 0x400000060600720b */ /* 0x000fda0003f08200 */
[----:B------:R-:W-:Y:S01]  /*0220*/  @P0 FADD R8, R6, 2 ;  /* 0x4000000006080421 */ /* 0x000fe20000000000 */
[----:B------:R-:W-:Y:S06]  /*0230*/  @P0 BRA `(.L_x_1) ;  /* 0x0000000000f80947 */ /* 0x000fec0003800000 */
[C---:B------:R-:W-:Y:S01]  /*0240*/  FMUL R9, |R6|.reuse, 16777216 ;  /* 0x4b80000006097820 */ /* 0x040fe20000400200 */
[----:B------:R-:W-:Y:S01]  /*0250*/  FSETP.GEU.AND P0, PT, |R6|, 1.175494350822287508e-38, PT ;  /* 0x008000000600780b */ /* 0x000fe20003f0e200 */
[----:B------:R-:W-:-:S03]  /*0260*/  IMAD.MOV.U32 R18, RZ, RZ, 0x3a2c32e4 ;  /* 0x3a2c32e4ff127424 */ /* 0x000fc600078e00ff */
[----:B------:R-:W-:-:S05]  /*0270*/  FSEL R9, R9, |R6|, !P0 ;  /* 0x4000000609097208 */ /* 0x000fca0004000000 */
[----:B------:R-:W-:-:S05]  /*0280*/  VIADD R8, R9, 0xc0cafb0d ;  /* 0xc0cafb0d09087836 */ /* 0x000fca0000000000 */
[----:B------:R-:W-:-:S04]  /*0290*/  LOP3.LUT R8, R8, 0xff800000, RZ, 0xc0, !PT ;  /* 0xff80000008087812 */ /* 0x000fc800078ec0ff */
[-C--:B------:R-:W-:Y:S02]  /*02a0*/  IADD3 R9, PT, PT, R9, -R8.reuse, RZ ;  /* 0x8000000809097210 */ /* 0x080fe40007ffe0ff */
[----:B------:R-:W-:-:S03]  /*02b0*/  I2FP.F32.S32 R8, R8 ;  /* 0x0000000800087245 */ /* 0x000fc60000201400 */
[C---:B------:R-:W-:Y:S01]  /*02c0*/  FADD R15, R9.reuse, 1 ;  /* 0x3f800000090f7421 */ /* 0x040fe20000000000 */
[----:B------:R-:W-:Y:S01]  /*02d0*/  FADD R14, R9, -1 ;  /* 0xbf800000090e7421 */ /* 0x000fe20000000000 */
[----:B------:R-:W-:Y:S02]  /*02e0*/  FSEL R9, RZ, -24, P0 ;  /* 0xc1c00000ff097808 */ /* 0x000fe40000000000 */
[----:B------:R-:W-:Y:S01]  /*02f0*/  FSETP.NEU.AND P0, PT, |R6|, +INF , PT ;  /* 0x7f8000000600780b */ /* 0x000fe20003f0d200 */
[----:B------:R-:W-:Y:S01]  /*0300*/  FADD R16, R14, R14 ;  /* 0x0000000e0e107221 */ /* 0x000fe20000000000 */
[----:B------:R-:W1:Y:S01]  /*0310*/  MUFU.RCP R15, R15 ;  /* 0x0000000f000f7308 */ /* 0x000e620000001000 */
[----:B------:R-:W-:Y:S01]  /*0320*/  FFMA R8, R8, 1.1920928955078125e-07, R9 ;  /* 0x3400000008087823 */ /* 0x000fe20000000009 */
[----:B------:R-:W-:-:S13]  /*0330*/  FSETP.NEU.AND P0, PT, R6, RZ, P0 ;  /* 0x000000ff0600720b */ /* 0x000fda000070d000 */
[----:B------:R-:W-:Y:S01]  /*0340*/  @!P0 FADD R6, R6, R6 ;  /* 0x0000000606068221 */ /* 0x000fe20000000000 */
[----:B-1----:R-:W-:-:S04]  /*0350*/  FMUL R17, R15, R16 ;  /* 0x000000100f117220 */ /* 0x002fc80000400000 */
[----:B------:R-:W-:Y:S01]  /*0360*/  FADD R16, R14, -R17 ;  /* 0x800000110e107221 */ /* 0x000fe20000000000 */
[CC--:B------:R-:W-:Y:S01]  /*0370*/  FMUL R9, R17.reuse, R17.reuse ;  /* 0x0000001111097220 */ /* 0x0c0fe20000400000 */
[----:B------:R-:W-:Y:S02]  /*0380*/  FFMA R21, R17, 1.4426950216293334961, R8 ;  /* 0x3fb8aa3b11157823 */ /* 0x000fe40000000008 */
[----:B------:R-:W-:Y:S01]  /*0390*/  FADD R19, R16, R16 ;  /* 0x0000001010137221 */ /* 0x000fe20000000000 */
[C---:B------:R-:W-:Y:S01]  /*03a0*/  FFMA R16, R9.reuse, R18, 0.0032181653659790754318 ;  /* 0x3b52e7db09107423 */ /* 0x040fe20000000012 */
[----:B------:R-:W-:Y:S02]  /*03b0*/  FADD R8, R8, -R21 ;  /* 0x8000001508087221 */ /* 0x000fe40000000000 */
[----:B------:R-:W-:Y:S01]  /*03c0*/  FFMA R14, R14, -R17, R19 ;  /* 0x800000110e0e7223 */ /* 0x000fe20000000013 */
[----:B------:R-:W-:Y:S01]  /*03d0*/  FFMA R16, R9, R16, 0.018033718690276145935 ;  /* 0x3c93bb7309107423 */ /* 0x000fe20000000010 */
[----:B------:R-:W-:-:S02]  /*03e0*/  FFMA R19, R17, 1.4426950216293334961, R8 ;  /* 0x3fb8aa3b11137823 */ /* 0x000fc40000000008 */
[----:B------:R-:W-:Y:S01]  /*03f0*/  FMUL R14, R15, R14 ;  /* 0x0000000e0f0e7220 */ /* 0x000fe20000400000 */
[----:B------:R-:W-:-:S03]  /*0400*/  FFMA R16, R9, R16, 0.12022458761930465698 ;  /* 0x3df6384f09107423 */ /* 0x000fc60000000010 */
[----:B------:R-:W-:Y:S01]  /*0410*/  FFMA R8, R14, 1.4426950216293334961, R19 ;  /* 0x3fb8aa3b0e087823 */ /* 0x000fe20000000013 */
[----:B------:R-:W-:-:S03]  /*0420*/  FMUL R16, R9, R16 ;  /* 0x0000001009107220 */ /* 0x000fc60000400000 */
[----:B------:R-:W-:Y:S01]  /*0430*/  FFMA R15, R17, 1.9251366722983220825e-08, R8 ;  /* 0x32a55e34110f7823 */ /* 0x000fe20000000008 */
[----:B------:R-:W-:-:S04]  /*0440*/  FMUL R9, R16, 3 ;  /* 0x4040000010097820 */ /* 0x000fc80000400000 */
[----:B------:R-:W-:Y:S01]  /*0450*/  FFMA R9, R14, R9, R15 ;  /* 0x000000090e097223 */ /* 0x000fe2000000000f */
[----:B------:R-:W-:-:S03]  /*0460*/  MOV R15, 0x391fcb8e ;  /* 0x391fcb8e000f7802 */ /* 0x000fc60000000f00 */
[----:B------:R-:W-:-:S04]  /*0470*/  FFMA R16, R17, R16, R9 ;  /* 0x0000001011107223 */ /* 0x000fc80000000009 */
[----:B------:R-:W-:-:S04]  /*0480*/  FADD R8, R21, R16 ;  /* 0x0000001015087221 */ /* 0x000fc80000000000 */
[----:B------:R-:W-:Y:S01]  /*0490*/  FMUL R9, R8, 2 ;  /* 0x4000000008097820 */ /* 0x000fe20000400000 */
[----:B------:R-:W-:-:S03]  /*04a0*/  FADD R21, -R21, R8 ;  /* 0x0000000815157221 */ /* 0x000fc60000000100 */
[----:B------:R-:W0:Y:S01]  /*04b0*/  FRND R14, R9 ;  /* 0x00000009000e7307 */ /* 0x000e220000201000 */
[----:B------:R-:W-:Y:S01]  /*04c0*/  FADD R21, R16, -R21 ;  /* 0x8000001510157221 */ /* 0x000fe20000000000 */
[----:B------:R-:W-:Y:S01]  /*04d0*/  FFMA R8, R8, 2, -R9 ;  /* 0x4000000008087823 */ /* 0x000fe20000000809 */
[----:B------:R-:W-:-:S03]  /*04e0*/  FSETP.GT.AND P4, PT, |R9|, 152, PT ;  /* 0x431800000900780b */ /* 0x000fc60003f84200 */
[----:B------:R-:W-:Y:S01]  /*04f0*/  FFMA R21, R21, 2, R8 ;  /* 0x4000000015157823 */ /* 0x000fe20000000008 */
[----:B0-----:R-:W-:Y:S01]  /*0500*/  FADD R8, R9, -R14 ;  /* 0x8000000e09087221 */ /* 0x001fe20000000000 */
[----:B------:R-:W-:-:S03]  /*0510*/  FSETP.GT.AND P3, PT, R14, RZ, PT ;  /* 0x000000ff0e00720b */ /* 0x000fc60003f64000 */
[----:B------:R-:W-:Y:S01]  /*0520*/  FADD R8, R8, R21 ;  /* 0x0000001508087221 */ /* 0x000fe20000000000 */
[----:B------:R-:W-:Y:S02]  /*0530*/  SEL R14, RZ, 0x83000000, P3 ;  /* 0x83000000ff0e7807 */ /* 0x000fe40001800000 */
[----:B------:R-:W-:Y:S01]  /*0540*/  FSETP.GEU.AND P3, PT, R9, RZ, PT ;  /* 0x000000ff0900720b */ /* 0x000fe20003f6e000 */
[----:B------:R-:W-:Y:S02]  /*0550*/  FFMA R15, R8, R15, 0.0013391353422775864601 ;  /* 0x3aaf85ed080f7423 */ /* 0x000fe4000000000f */
[----:B------:R-:W-:Y:S02]  /*0560*/  VIADD R16, R14, 0x7f000000 ;  /* 0x7f0000000e107836 */ /* 0x000fe40000000000 */
[C---:B------:R-:W-:Y:S02]  /*0570*/  FFMA R17, R8.reuse, R15, 0.0096188392490148544312 ;  /* 0x3c1d985608117423 */ /* 0x040fe4000000000f */
[----:B------:R-:W0:Y:S02]  /*0580*/  F2I.NTZ R15, R9 ;  /* 0x00000009000f7305 */ /* 0x000e240000203100 */
[----:B------:R-:W-:-:S04]  /*0590*/  FFMA R17, R8, R17, 0.055503588169813156128 ;  /* 0x3d6357bb08117423 */ /* 0x000fc80000000011 */
[----:B------:R-:W-:-:S04]  /*05a0*/  FFMA R17, R8, R17, 0.24022644758224487305 ;  /* 0x3e75fdec08117423 */ /* 0x000fc80000000011 */
[----:B------:R-:W-:-:S04]  /*05b0*/  FFMA R17, R8, R17, 0.69314718246459960938 ;  /* 0x3f31721808117423 */ /* 0x000fc80000000011 */
[----:B------:R-:W-:Y:S01]  /*05c0*/  FFMA R17, R8, R17, 1 ;  /* 0x3f80000008117423 */ /* 0x000fe20000000011 */
[----:B0-----:R-:W-:Y:S02]  /*05d0*/  LEA R15, R15, -R14, 0x17 ;  /* 0x8000000e0f0f7211 */ /* 0x001fe400078eb8ff */
[----:B------:R-:W-:Y:S01]  /*05e0*/  FSEL R8, RZ, +INF , !P3 ;  /* 0x7f800000ff087808 */ /* 0x000fe20005800000 */
[----:B------:R-:W-:-:S04]  /*05f0*/  FMUL R16, R16, R17 ;  /* 0x0000001110107220 */ /* 0x000fc80000400000 */
[----:B------:R-:W-:Y:S01]  /*0600*/  @!P4 FMUL R8, R15, R16 ;  /* 0x000000100f08c220 */ /* 0x000fe20000400000 */
[----:B------:R-:W-:-:S07]  /*0610*/  @!P0 LOP3.LUT R8, R6, 0x7fffffff, RZ, 0xc0, !PT ;  /* 0x7fffffff06088812 */ /* 0x000fce00078ec0ff */
.L_x_1:
[----:B------:R-:W-:Y:S05]  /*0620*/  BSYNC.RECONVERGENT B0 ;  /* 0x0000000000007941 */ /* 0x000fea0003800200 */
.L_x_0:
[----:B------:R-:W-:Y:S01]  /*0630*/  BSSY.RECONVERGENT B0, `(.L_x_2) ;  /* 0x0000044000007945 */ /* 0x000fe20003800200 */
[----:B------:R-:W-:-:S03]  /*0640*/  IMAD.MOV.U32 R9, RZ, RZ, 0x3f800000 ;  /* 0x3f800000ff097424 */ /* 0x000fc600078e00ff */
[----:B------:R-:W-:Y:S05]  /*0650*/  @!P2 BRA `(.L_x_3) ;  /* 0x000000040004a947 */ /* 0x000fea0003800000 */
[----:B------:R-:W-:-:S13]  /*0660*/  FSETP.NAN.AND P0, PT, |R0|, |R0|, PT ;  /* 0x400000000000720b */ /* 0x000fda0003f08200 */
[----:B------:R-:W-:Y:S01]  /*0670*/  @P0 FADD R9, R0, 2 ;  /* 0x4000000000090421 */ /* 0x000fe20000000000 */
[----:B------:R-:W-:Y:S06]  /*0680*/  @P0 BRA `(.L_x_3) ;  /* 0x0000000000f80947 */ /* 0x000fec0003800000 */
[C---:B------:R-:W-:Y:S01]  /*0690*/  FMUL R9, |R0|.reuse, 16777216 ;  /* 0x4b80000000097820 */ /* 0x040fe20000400200 */
[----:B------:R-:W-:Y:S01]  /*06a0*/  FSETP.GEU.AND P0, PT, |R0|, 1.175494350822287508e-38, PT ;  /* 0x008000000000780b */ /* 0x000fe20003f0e200 */
[----:B------:R-:W-:-:S03]  /*06b0*/  HFMA2 R18, -RZ, RZ, 0.771484375, 0.21533203125 ;  /* 0x3a2c32e4ff127431 */ /* 0x000fc600000001ff */
[----:B------:R-:W-:-:S04]  /*06c0*/  FSEL R9, R9, |R0|, !P0 ;  /* 0x4000000009097208 */ /* 0x000fc80004000000 */
[----:B------:R-:W-:-:S04]  /*06d0*/  IADD3 R6, PT, PT, R9, -0x3f3504f3, RZ ;  /* 0xc0cafb0d09067810 */ /* 0x000fc80007ffe0ff */
[----:B------:R-:W-:-:S05]  /*06e0*/  LOP3.LUT R6, R6, 0xff800000, RZ, 0xc0, !PT ;  /* 0xff80000006067812 */ /* 0x000fca00078ec0ff */
[----:B------:R-:W-:Y:S01]  /*06f0*/  IMAD.IADD R9, R9, 0x1, -R6 ;  /* 0x0000000109097824 */ /* 0x000fe200078e0a06 */
        /* <DEDUP_REMOVED lines=27> */
[----:B------:R-:W-:-:S03]  /*08b0*/  IMAD.MOV.U32 R15, RZ, RZ, 0x391fcb8e ;  /* 0x391fcb8eff0f7424 */ /* 0x000fc600078e00ff */
        /* <DEDUP_REMOVED lines=14> */
[----:B------:R-:W-:Y:S01]  /*09a0*/  FFMA R15, R6, R15, 0.0013391353422775864601 ;  /* 0x3aaf85ed060f7423 */ /* 0x000fe2000000000f */
[----:B------:R-:W-:-:S03]  /*09b0*/  IADD3 R16, PT, PT, R14, 0x7f000000, RZ ;  /* 0x7f0000000e107810 */ /* 0x000fc60007ffe0ff */
[C---:B------:R-:W-:Y:S02]  /*09c0*/  FFMA R17, R6.reuse, R15, 0.0096188392490148544312 ;  /* 0x3c1d985606117423 */ /* 0x040fe4000000000f */
[----:B------:R0:W1:Y:S02]  /*09d0*/  F2I.NTZ R15, R9 ;  /* 0x00000009000f7305 */ /* 0x0000640000203100 */
[----:B------:R-:W-:-:S04]  /*09e0*/  FFMA R17, R6, R17, 0.055503588169813156128 ;  /* 0x3d6357bb06117423 */ /* 0x000fc80000000011 */
[----:B------:R-:W-:Y:S01]  /*09f0*/  FFMA R17, R6, R17, 0.24022644758224487305 ;  /* 0x3e75fdec06117423 */ /* 0x000fe20000000011 */
[----:B0-----:R-:W-:-:S03]  /*0a00*/  FSEL R9, RZ, +INF , !P2 ;  /* 0x7f800000ff097808 */ /* 0x001fc60005000000 */
[----:B------:R-:W-:-:S04]  /*0a10*/  FFMA R17, R6, R17, 0.69314718246459960938 ;  /* 0x3f31721806117423 */ /* 0x000fc80000000011 */
[----:B------:R-:W-:Y:S01]  /*0a20*/  FFMA R17, R6, R17, 1 ;  /* 0x3f80000006117423 */ /* 0x000fe20000000011 */
[----:B-1----:R-:W-:-:S03]  /*0a30*/  IMAD R15, R15, 0x800000, -R14 ;  /* 0x008000000f0f7824 */ /* 0x002fc600078e0a0e */
[----:B------:R-:W-:-:S04]  /*0a40*/  FMUL R16, R16, R17 ;  /* 0x0000001110107220 */ /* 0x000fc80000400000 */
[----:B------:R-:W-:Y:S01]  /*0a50*/  @!P3 FMUL R9, R15, R16 ;  /* 0x000000100f09b220 */ /* 0x000fe20000400000 */
[----:B------:R-:W-:-:S07]  /*0a60*/  @!P0 LOP3.LUT R9, R0, 0x7fffffff, RZ, 0xc0, !PT ;  /* 0x7fffffff00098812 */ /* 0x000fce00078ec0ff */
.L_x_3:
[----:B------:R-:W-:Y:S05]  /*0a70*/  BSYNC.RECONVERGENT B0 ;  /* 0x0000000000007941 */ /* 0x000fea0003800200 */
.L_x_2:
[----:B------:R-:W-:Y:S01]  /*0a80*/  BSSY.RECONVERGENT B0, `(.L_x_4) ;  /* 0x0000047000007945 */ /* 0x000fe20003800200 */
[----:B------:R-:W-:Y:S02]  /*0a90*/  FSETP.NEU.AND P4, PT, R3, 1, PT ;  /* 0x3f8000000300780b */ /* 0x000fe40003f8d000 */
[----:B------:R-:W-:Y:S02]  /*0aa0*/  FSETP.NEU.AND P2, PT, R5, 1, PT ;  /* 0x3f8000000500780b */ /* 0x000fe40003f4d000 */
[----:B------:R-:W-:Y:S02]  /*0ab0*/  FSETP.NEU.AND P3, PT, R7, 1, PT ;  /* 0x3f8000000700780b */ /* 0x000fe40003f6d000 */
[----:B------:R-:W-:Y:S01]  /*0ac0*/  MOV R0, 0x3f800000 ;  /* 0x3f80000000007802 */ /* 0x000fe20000000f00 */
[----:B------:R-:W-:Y:S10]  /*0ad0*/  @!P1 BRA `(.L_x_5) ;  /* 0x0000000400049947 */ /* 0x000ff40003800000 */
        /* <DEDUP_REMOVED lines=15> */
[----:B-1----:R-:W-:Y:S01]  /*0bd0*/  FADD R17, R6, R6 ;  /* 0x0000000606117221 */ /* 0x002fe20000000000 */
[----:B------:R-:W0:Y:S01]  /*0be0*/  MUFU.RCP R14, R14 ;  /* 0x0000000e000e7308 */ /* 0x000e220000001000 */
[----:B------:R-:W-:Y:S01]  /*0bf0*/  FFMA R0, R0, 1.1920928955078125e-07, R15 ;  /* 0x3400000000007823 */ /* 0x000fe2000000000f */
[----:B------:R-:W-:-:S13]  /*0c00*/  FSETP.NEU.AND P0, PT, R4, RZ, P0 ;  /* 0x000000ff0400720b */ /* 0x000fda000070d000 */
[----:B------:R-:W-:Y:S01]  /*0c10*/  @!P0 FADD R4, R4, R4 ;  /* 0x0000000404048221 */ /* 0x000fe20000000000 */
[----:B0-----:R-:W-:-:S04]  /*0c20*/  FMUL R17, R14, R17 ;  /* 0x000000110e117220 */ /* 0x001fc80000400000 */
        /* <DEDUP_REMOVED lines=15> */
[----:B------:R-:W-:-:S04]  /*0d20*/  FFMA R19, R19, R0, R6 ;  /* 0x0000000013137223 */ /* 0x000fc80000000006 */
[----:B------:R-:W-:Y:S01]  /*0d30*/  FFMA R16, R17, R16, R19 ;  /* 0x0000001011107223 */ /* 0x000fe20000000013 */
[----:B------:R-:W-:-:S03]  /*0d40*/  HFMA2 R17, -RZ, RZ, 0.64013671875, -15.109375 ;  /* 0x391fcb8eff117431 */ /* 0x000fc600000001ff */
        /* <DEDUP_REMOVED lines=26> */
.L_x_5:
[----:B------:R-:W-:Y:S05]  /*0ef0*/  BSYNC.RECONVERGENT B0 ;  /* 0x0000000000007941 */ /* 0x000fea0003800200 */
.L_x_4:
[----:B------:R-:W-:Y:S01]  /*0f00*/  BSSY.RECONVERGENT B0, `(.L_x_6) ;  /* 0x0000044000007945 */ /* 0x000fe20003800200 */
[----:B------:R-:W-:-:S03]  /*0f10*/  IMAD.MOV.U32 R4, RZ, RZ, 0x3f800000 ;  /* 0x3f800000ff047424 */ /* 0x000fc600078e00ff */
[----:B------:R-:W-:Y:S05]  /*0f20*/  @!P4 BRA `(.L_x_7) ;  /* 0x000000040004c947 */ /* 0x000fea0003800000 */
[----:B------:R-:W-:-:S13]  /*0f30*/  FSETP.NAN.AND P0, PT, |R3|, |R3|, PT ;  /* 0x400000030300720b */ /* 0x000fda0003f08200 */
[----:B------:R-:W-:Y:S01]  /*0f40*/  @P0 FADD R4, R3, 2 ;  /* 0x4000000003040421 */ /* 0x000fe20000000000 */
[----:B------:R-:W-:Y:S06]  /*0f50*/  @P0 BRA `(.L_x_7) ;  /* 0x0000000000f80947 */ /* 0x000fec0003800000 */
[C---:B------:R-:W-:Y:S01]  /*0f60*/  FMUL R4, |R3|.reuse, 16777216 ;  /* 0x4b80000003047820 */ /* 0x040fe20000400200 */
[----:B------:R-:W-:Y:S02]  /*0f70*/  FSETP.GEU.AND P0, PT, |R3|, 1.175494350822287508e-38, PT ;  /* 0x008000000300780b */ /* 0x000fe40003f0e200 */
[----:B------:R-:W-:Y:S02]  /*0f80*/  MOV R18, 0x3a2c32e4 ;  /* 0x3a2c32e400127802 */ /* 0x000fe40000000f00 */
        /* <DEDUP_REMOVED lines=32> */
[----:B------:R-:W-:-:S03]  /*1190*/  IMAD.MOV.U32 R17, RZ, RZ, 0x391fcb8e ;  /* 0x391fcb8eff117424 */ /* 0x000fc600078e00ff */
        /* <DEDUP_REMOVED lines=16> */
[----:B------:R-:W0:Y:S02]  /*12a0*/  F2I.NTZ R17, R15 ;  /* 0x0000000f00117305 */ /* 0x000e240000203100 */
[----:B------:R-:W-:-:S04]  /*12b0*/  FFMA R19, R4, R19, 0.055503588169813156128 ;  /* 0x3d6357bb04137423 */ /* 0x000fc80000000013 */
[----:B------:R-:W-:-:S04]  /*12c0*/  FFMA R19, R4, R19, 0.24022644758224487305 ;  /* 0x3e75fdec04137423 */ /* 0x000fc80000000013 */
[----:B------:R-:W-:-:S04]  /*12d0*/  FFMA R19, R4, R19, 0.69314718246459960938 ;  /* 0x3f31721804137423 */ /* 0x000fc80000000013 */
[----:B------:R-:W-:Y:S01]  /*12e0*/  FFMA R19, R4, R19, 1 ;  /* 0x3f80000004137423 */ /* 0x000fe20000000013 */
[----:B0-----:R-:W-:Y:S01]  /*12f0*/  IMAD R17, R17, 0x800000, -R6 ;  /* 0x0080000011117824 */ /* 0x001fe200078e0a06 */
[----:B------:R-:W-:Y:S02]  /*1300*/  FSEL R4, RZ, +INF , !P1 ;  /* 0x7f800000ff047808 */ /* 0x000fe40004800000 */
[----:B------:R-:W-:-:S04]  /*1310*/  FMUL R14, R14, R19 ;  /* 0x000000130e0e7220 */ /* 0x000fc80000400000 */
[----:B------:R-:W-:Y:S01]  /*1320*/  @!P4 FMUL R4, R17, R14 ;  /* 0x0000000e1104c220 */ /* 0x000fe20000400000 */
[----:B------:R-:W-:-:S07]  /*1330*/  @!P0 LOP3.LUT R4, R3, 0x7fffffff, RZ, 0xc0, !PT ;  /* 0x7fffffff03048812 */ /* 0x000fce00078ec0ff */
.L_x_7:
[----:B------:R-:W-:Y:S05]  /*1340*/  BSYNC.RECONVERGENT B0 ;  /* 0x0000000000007941 */ /* 0x000fea0003800200 */
.L_x_6:
[----:B------:R-:W-:Y:S01]  /*1350*/  BSSY.RECONVERGENT B0, `(.L_x_8) ;  /* 0x0000044000007945 */ /* 0x000fe20003800200 */
[----:B-1----:R-:W-:-:S03]  /*1360*/  HFMA2 R3, -RZ, RZ, 1.875, 0 ;  /* 0x3f800000ff037431 */ /* 0x002fc600000001ff */
        /* <DEDUP_REMOVED lines=26> */
[----:B------:R-:W-:Y:S01]  /*1510*/  FFMA R19, R6, R19, 0.0032181653659790754318 ;  /* 0x3b52e7db06137423 */ /* 0x000fe20000000013 */
        /* <DEDUP_REMOVED lines=12> */
[----:B------:R-:W-:-:S03]  /*15e0*/  MOV R14, 0x391fcb8e ;  /* 0x391fcb8e000e7802 */ /* 0x000fc60000000f00 */
[----:B------:R-:W-:-:S04]  /*15f0*/  FADD R3, R18, R19 ;  /* 0x0000001312037221 */ /* 0x000fc80000000000 */
[----:B------:R-:W-:Y:S01]  /*1600*/  FMUL R6, R3, 2 ;  /* 0x4000000003067820 */ /* 0x000fe20000400000 */
[----:B------:R-:W-:-:S03]  /*1610*/  FADD R18, -R18, R3 ;  /* 0x0000000312127221 */ /* 0x000fc60000000100 */
[----:B------:R-:W0:Y:S01]  /*1620*/  FRND R15, R6 ;  /* 0x00000006000f7307 */ /* 0x000e220000201000 */
[----:B------:R-:W-:Y:S01]  /*1630*/  FADD R18, R19, -R18 ;  /* 0x8000001213127221 */ /* 0x000fe20000000000 */
[----:B------:R-:W-:Y:S01]  /*1640*/  FFMA R3, R3, 2, -R6 ;  /* 0x4000000003037823 */ /* 0x000fe20000000806 */
[----:B------:R-:W-:-:S03]  /*1650*/  FSETP.GT.AND P2, PT, |R6|, 152, PT ;  /* 0x431800000600780b */ /* 0x000fc60003f44200 */
[----:B------:R-:W-:Y:S02]  /*1660*/  FFMA R18, R18, 2, R3 ;  /* 0x4000000012127823 */ /* 0x000fe40000000003 */
[----:B------:R-:W1:Y:S01]  /*1670*/  F2I.NTZ R17, R6 ;  /* 0x0000000600117305 */ /* 0x000e620000203100 */
[----:B0-----:R-:W-:Y:S01]  /*1680*/  FADD R3, R6, -R15 ;  /* 0x8000000f06037221 */ /* 0x001fe20000000000 */
[----:B------:R-:W-:-:S03]  /*1690*/  FSETP.GT.AND P1, PT, R15, RZ, PT ;  /* 0x000000ff0f00720b */ /* 0x000fc60003f24000 */
[----:B------:R-:W-:-:S04]  /*16a0*/  FADD R3, R3, R18 ;  /* 0x0000001203037221 */ /* 0x000fc80000000000 */
[----:B------:R-:W-:-:S04]  /*16b0*/  FFMA R14, R3, R14, 0.0013391353422775864601 ;  /* 0x3aaf85ed030e7423 */ /* 0x000fc8000000000e */
[----:B------:R-:W-:-:S04]  /*16c0*/  FFMA R14, R3, R14, 0.0096188392490148544312 ;  /* 0x3c1d9856030e7423 */ /* 0x000fc8000000000e */
[----:B------:R-:W-:-:S04]  /*16d0*/  FFMA R14, R3, R14, 0.055503588169813156128 ;  /* 0x3d6357bb030e7423 */ /* 0x000fc8000000000e */
[C---:B------:R-:W-:Y:S01]  /*16e0*/  FFMA R16, R3.reuse, R14, 0.24022644758224487305 ;  /* 0x3e75fdec03107423 */ /* 0x040fe2000000000e */
[----:B------:R-:W-:Y:S02]  /*16f0*/  SEL R14, RZ, 0x83000000, P1 ;  /* 0x83000000ff0e7807 */ /* 0x000fe40000800000 */
[----:B------:R-:W-:Y:S01]  /*1700*/  FSETP.GEU.AND P1, PT, R6, RZ, PT ;  /* 0x000000ff0600720b */ /* 0x000fe20003f2e000 */
[----:B------:R-:W-:Y:S01]  /*1710*/  FFMA R16, R3, R16, 0.69314718246459960938 ;  /* 0x3f31721803107423 */ /* 0x000fe20000000010 */
[----:B-1----:R-:W-:Y:S01]  /*1720*/  LEA R17, R17, -R14, 0x17 ;  /* 0x8000000e11117211 */ /* 0x002fe200078eb8ff */
[----:B------:R-:W-:Y:S02]  /*1730*/  VIADD R15, R14, 0x7f000000 ;  /* 0x7f0000000e0f7836 */ /* 0x000fe40000000000 */
[----:B------:R-:W-:Y:S01]  /*1740*/  FFMA R16, R3, R16, 1 ;  /* 0x3f80000003107423 */ /* 0x000fe20000000010 */
[----:B------:R-:W-:-:S03]  /*1750*/  FSEL R3, RZ, +INF , !P1 ;  /* 0x7f800000ff037808 */ /* 0x000fc60004800000 */
[----:B------:R-:W-:-:S04]  /*1760*/  FMUL R16, R15, R16 ;  /* 0x000000100f107220 */ /* 0x000fc80000400000 */
[----:B------:R-:W-:Y:S01]  /*1770*/  @!P2 FMUL R3, R17, R16 ;  /* 0x000000101103a220 */ /* 0x000fe20000400000 */
[----:B------:R-:W-:-:S07]  /*1780*/  @!P0 LOP3.LUT R3, R5, 0x7fffffff, RZ, 0xc0, !PT ;  /* 0x7fffffff05038812 */ /* 0x000fce00078ec0ff */
.L_x_9:
[----:B------:R-:W-:Y:S05]  /*1790*/  BSYNC.RECONVERGENT B0 ;  /* 0x0000000000007941 */ /* 0x000fea0003800200 */
.L_x_8:
[----:B------:R-:W-:Y:S01]  /*17a0*/  BSSY.RECONVERGENT B0, `(.L_x_10) ;  /* 0x0000045000007945 */ /* 0x000fe20003800200 */
[----:B------:R-:W-:Y:S01]  /*17b0*/  FADD R4, R3, R4 ;  /* 0x0000000403047221 */ /* 0x000fe20000000000 */
[----:B------:R-:W-:Y:S02]  /*17c0*/  IMAD.MOV.U32 R3, RZ, RZ, 0x3f800000 ;  /* 0x3f800000ff037424 */ /* 0x000fe400078e00ff */
        /* <DEDUP_REMOVED lines=66> */
.L_x_11:
[----:B------:R-:W-:Y:S05]  /*1bf0*/  BSYNC.RECONVERGENT B0 ;  /* 0x0000000000007941 */ /* 0x000fea0003800200 */
.L_x_10:
[----:B------:R-:W-:Y:S01]  /*1c00*/  FADD R6, R4, R3 ;  /* 0x0000000304067221 */ /* 0x000fe20000000000 */
[----:B------:R-:W-:Y:S01]  /*1c10*/  FADD R9, R9, R8 ;  /* 0x0000000809097221 */ /* 0x000fe20000000000 */
[----:B------:R-:W-:Y:S02]  /*1c20*/  BSSY.RECONVERGENT B0, `(.L_x_12) ;  /* 0x000000f000007945 */ /* 0x000fe40003800200 */
[----:B------:R0:W1:Y:S01]  /*1c30*/  MUFU.RSQ R5, R6 ;  /* 0x0000000600057308 */ /* 0x0000620000001400 */
[----:B------:R-:W-:Y:S01]  /*1c40*/  IADD3 R3, PT, PT, R6, -0xd000000, RZ ;  /* 0xf300000006037810 */ /* 0x000fe20007ffe0ff */
[----:B------:R-:W-:-:S03]  /*1c50*/  FADD R17, R9, R0 ;  /* 0x0000000009117221 */ /* 0x000fc60000000000 */
[----:B------:R-:W-:-:S13]  /*1c60*/  ISETP.GT.U32.AND P0, PT, R3, 0x727fffff, PT ;  /* 0x727fffff0300780c */ /* 0x000fda0003f04070 */
[----:B01----:R-:W-:Y:S05]  /*1c70*/  @!P0 BRA `(.L_x_13) ;  /* 0x0000000000148947 */ /* 0x003fea0003800000 */
[----:B------:R-:W-:Y:S01]  /*1c80*/  IMAD.MOV.U32 R0, RZ, RZ, R6 ;  /* 0x000000ffff007224 */ /* 0x000fe200078e0006 */
[----:B------:R-:W-:-:S07]  /*1c90*/  MOV R16, 0x1cb0 ;  /* 0x00001cb000107802 */ /* 0x000fce0000000f00 */
[----:B------:R-:W-:Y:S05]  /*1ca0*/  CALL.REL.NOINC `($__internal_1_$__cuda_sm20_sqrt_rn_f32_slowpath) ;  /* 0x00000024009c7944 */ /* 0x000fea0003c00000 */
[----:B------:R-:W-:Y:S01]  /*1cb0*/  MOV R3, R5 ;  /* 0x0000000500037202 */ /* 0x000fe20000000f00 */
[----:B------:R-:W-:Y:S06]  /*1cc0*/  BRA `(.L_x_14) ;  /* 0x0000000000107947 */ /* 0x000fec0003800000 */
.L_x_13:
[----:B------:R-:W-:Y:S01]  /*1cd0*/  FMUL.FTZ R3, R6, R5 ;  /* 0x0000000506037220 */ /* 0x000fe20000410000 */
[----:B------:R-:W-:-:S03]  /*1ce0*/  FMUL.FTZ R4, R5, 0.5 ;  /* 0x3f00000005047820 */ /* 0x000fc60000410000 */
[----:B------:R-:W-:-:S04]  /*1cf0*/  FFMA R0, -R3, R3, R6 ;  /* 0x0000000303007223 */ /* 0x000fc80000000106 */
[----:B------:R-:W-:-:S07]  /*1d00*/  FFMA R3, R0, R4, R3 ;  /* 0x0000000400037223 */ /* 0x000fce0000000003 */
.L_x_14:
[----:B------:R-:W-:Y:S05]  /*1d10*/  BSYNC.RECONVERGENT B0 ;  /* 0x0000000000007941 */ /* 0x000fea0003800200 */
.L_x_12:
[----:B------:R-:W0:Y:S02]  /*1d20*/  LDC.64 R8, c[0x0][0x3a0] ;  /* 0x0000e800ff087b82 */ /* 0x000e240000000a00 */
[----:B0-----:R-:W-:-:S05]  /*1d30*/  IMAD.WIDE.U32 R8, R2, 0x4, R8 ;  /* 0x0000000402087825 */ /* 0x001fca00078e0008 */
[----:B------:R0:W5:Y:S01]  /*1d40*/  LDG.E R4, desc[UR8][R8.64] ;  /* 0x0000000808047981 */ /* 0x000162000c1e1900 */
[----:B------:R-:W-:Y:S01]  /*1d50*/  VIADD R0, R17, 0xf3000000 ;  /* 0xf300000011007836 */ /* 0x000fe20000000000 */
[----:B------:R0:W1:Y:S01]  /*1d60*/  MUFU.RSQ R14, R17 ;  /* 0x00000011000e7308 */ /* 0x0000620000001400 */
[----:B------:R-:W-:Y:S03]  /*1d70*/  BSSY.RECONVERGENT B0, `(.L_x_15) ;  /* 0x000000c000007945 */ /* 0x000fe60003800200 */
[----:B------:R-:W-:-:S13]  /*1d80*/  ISETP.GT.U32.AND P0, PT, R0, 0x727fffff, PT ;  /* 0x727fffff0000780c */ /* 0x000fda0003f04070 */
[----:B01----:R-:W-:Y:S05]  /*1d90*/  @!P0 BRA `(.L_x_16) ;  /* 0x0000000000148947 */ /* 0x003fea0003800000 */
[----:B------:R-:W-:Y:S02]  /*1da0*/  MOV R0, R17 ;  /* 0x0000001100007202 */ /* 0x000fe40000000f00 */
[----:B------:R-:W-:-:S07]  /*1db0*/  MOV R16, 0x1dd0 ;  /* 0x00001dd000107802 */ /* 0x000fce0000000f00 */
[----:B-----5:R-:W-:Y:S05]  /*1dc0*/  CALL.REL.NOINC `($__internal_1_$__cuda_sm20_sqrt_rn_f32_slowpath) ;  /* 0x0000002400547944 */ /* 0x020fea0003c00000 */
[----:B------:R-:W-:Y:S01]  /*1dd0*/  IMAD.MOV.U32 R6, RZ, RZ, R5 ;  /* 0x000000ffff067224 */ /* 0x000fe200078e0005 */
[----:B------:R-:W-:Y:S06]  /*1de0*/  BRA `(.L_x_17) ;  /* 0x0000000000107947 */ /* 0x000fec0003800000 */
.L_x_16:
[----:B------:R-:W-:Y:S01]  /*1df0*/  FMUL.FTZ R6, R17, R14 ;  /* 0x0000000e11067220 */ /* 0x000fe20000410000 */
[----:B------:R-:W-:-:S03]  /*1e00*/  FMUL.FTZ R0, R14, 0.5 ;  /* 0x3f0000000e007820 */ /* 0x000fc60000410000 */
[----:B------:R-:W-:-:S04]  /*1e10*/  FFMA R5, -R6, R6, R17 ;  /* 0x0000000606057223 */ /* 0x000fc80000000111 */
[----:B------:R-:W-:-:S07]  /*1e20*/  FFMA R6, R5, R0, R6 ;  /* 0x0000000005067223 */ /* 0x000fce0000000006 */
.L_x_17:
[----:B------:R-:W-:Y:S05]  /*1e30*/  BSYNC.RECONVERGENT B0 ;  /* 0x0000000000007941 */ /* 0x000fea0003800200 */
.L_x_15:
[----:B------:R-:W0:Y:S01]  /*1e40*/  MUFU.RCP R0, R3 ;  /* 0x0000000300007308 */ /* 0x000e220000001000 */
[----:B------:R-:W-:Y:S07]  /*1e50*/  BSSY.RECONVERGENT B0, `(.L_x_18) ;  /* 0x000000b000007945 */ /* 0x000fee0003800200 */
[----:B------:R-:W1:Y:S01]  /*1e60*/  FCHK P0, R6, R3 ;  /* 0x0000000306007302 */ /* 0x000e620000000000 */
[----:B0-----:R-:W-:-:S04]  /*1e70*/  FFMA R5, R0, -R3, 1 ;  /* 0x3f80000000057423 */ /* 0x001fc80000000803 */
[----:B------:R-:W-:-:S04]  /*1e80*/  FFMA R0, R0, R5, R0 ;  /* 0x0000000500007223 */ /* 0x000fc80000000000 */
[----:B------:R-:W-:-:S04]  /*1e90*/  FFMA R5, R0, R6, RZ ;  /* 0x0000000600057223 */ /* 0x000fc800000000ff */
[----:B------:R-:W-:-:S04]  /*1ea0*/  FFMA R14, R5, -R3, R6 ;  /* 0x80000003050e7223 */ /* 0x000fc80000000006 */
[----:B------:R-:W-:Y:S01]  /*1eb0*/  FFMA R0, R0, R14, R5 ;  /* 0x0000000e00007223 */ /* 0x000fe20000000005 */
[----:B-1----:R-:W-:Y:S06]  /*1ec0*/  @!P0 BRA `(.L_x_19) ;  /* 0x00000000000c8947 */ /* 0x002fec0003800000 */
[----:B------:R-:W-:Y:S02]  /*1ed0*/  MOV R0, R6 ;  /* 0x0000000600007202 */ /* 0x000fe40000000f00 */
[----:B------:R-:W-:-:S07]  /*1ee0*/  MOV R6, 0x1f00 ;  /* 0x00001f0000067802 */ /* 0x000fce0000000f00 */
[----:B-----5:R-:W-:Y:S05]  /*1ef0*/  CALL.REL.NOINC `($__internal_2_$__cuda_sm3x_div_rn_noftz_f32_slowpath) ;  /* 0x0000002400607944 */ /* 0x020fea0003c00000 */
.L_x_19:
[----:B------:R-:W-:Y:S05]  /*1f00*/  BSYNC.RECONVERGENT B0 ;  /* 0x0000000000007941 */ /* 0x000fea0003800200 */
.L_x_18:
[----:B------:R-:W-:Y:S01]  /*1f10*/  VIADD R5, R0, 0xf3000000 ;  /* 0xf300000000057836 */ /* 0x000fe20000000000 */
[----:B------:R0:W1:Y:S01]  /*1f20*/  MUFU.RSQ R7, R0 ;  /* 0x0000000000077308 */ /* 0x0000620000001400 */
[----:B------:R-:W-:Y:S03]  /*1f30*/  BSSY.RECONVERGENT B0, `(.L_x_20) ;  /* 0x000000a000007945 */ /* 0x000fe60003800200 */
[----:B------:R-:W-:-:S13]  /*1f40*/  ISETP.GT.U32.AND P0, PT, R5, 0x727fffff, PT ;  /* 0x727fffff0500780c */ /* 0x000fda0003f04070 */
[----:B01----:R-:W-:Y:S05]  /*1f50*/  @!P0 BRA `(.L_x_21) ;  /* 0x00000000000c8947 */ /* 0x003fea0003800000 */
[----:B------:R-:W-:-:S07]  /*1f60*/  MOV R16, 0x1f80 ;  /* 0x00001f8000107802 */ /* 0x000fce0000000f00 */
[----:B-----5:R-:W-:Y:S05]  /*1f70*/  CALL.REL.NOINC `($__internal_1_$__cuda_sm20_sqrt_rn_f32_slowpath) ;  /* 0x0000002000e87944 */ /* 0x020fea0003c00000 */
[----:B------:R-:W-:Y:S05]  /*1f80*/  BRA `(.L_x_22) ;  /* 0x0000000000107947 */ /* 0x000fea0003800000 */
.L_x_21:
[C---:B------:R-:W-:Y:S01]  /*1f90*/  FMUL.FTZ R5, R7.reuse, R0 ;  /* 0x0000000007057220 */ /* 0x040fe20000410000 */
[----:B------:R-:W-:-:S03]  /*1fa0*/  FMUL.FTZ R6, R7, 0.5 ;  /* 0x3f00000007067820 */ /* 0x000fc60000410000 */
[----:B------:R-:W-:-:S04]  /*1fb0*/  FFMA R0, -R5, R5, R0 ;  /* 0x0000000505007223 */ /* 0x000fc80000000100 */
[----:B------:R-:W-:-:S07]  /*1fc0*/  FFMA R5, R0, R6, R5 ;  /* 0x0000000600057223 */ /* 0x000fce0000000005 */
.L_x_22:
[----:B------:R-:W-:Y:S05]  /*1fd0*/  BSYNC.RECONVERGENT B0 ;  /* 0x0000000000007941 */ /* 0x000fea0003800200 */
.L_x_20:
[----:B------:R-:W0:Y:S01]  /*1fe0*/  LDCU UR4, c[0x0][0x3d0] ;  /* 0x00007a00ff0477ac */ /* 0x000e220008000800 */
[----:B-----5:R-:W-:-:S05]  /*1ff0*/  FMUL R5, R4, R5 ;  /* 0x0000000504057220 */ /* 0x020fca0000400000 */
[----:B------:R1:W-:Y:S01]  /*2000*/  STG.E desc[UR8][R8.64], R5 ;  /* 0x0000000508007986 */ /* 0x0003e2000c101908 */
[----:B0-----:R-:W-:-:S04]  /*2010*/  MOV R0, UR4 ;  /* 0x0000000400007c02 */ /* 0x001fc80008000f00 */
[----:B------:R-:W-:-:S13]  /*2020*/  ISETP.GE.AND P0, PT, R0, 0x1, PT ;  /* 0x000000010000780c */ /* 0x000fda0003f06270 */
[----:B-1----:R-:W-:Y:S05]  /*2030*/  @!P0 EXIT ;  /* 0x000000000000894d */ /* 0x002fea0003800000 */
[----:B------:R-:W0:Y:S01]  /*2040*/  F2F.F64.F32 R6, R3 ;  /* 0x0000000300067310 */ /* 0x000e220000201800 */
[----:B------:R-:W-:Y:S01]  /*2050*/  ISETP.NE.AND P0, PT, R0, 0x1, PT ;  /* 0x000000010000780c */ /* 0x000fe20003f05270 */
[----:B------:R-:W-:Y:S01]  /*2060*/  UMOV UR5, URZ ;  /* 0x000000ff00057c82 */ /* 0x000fe20008000000 */
[----:B------:R-:W-:Y:S01]  /*2070*/  IMAD.MOV.U32 R15, RZ, RZ, RZ ;  /* 0x000000ffff0f7224 */ /* 0x000fe200078e00ff */
[----:B0-----:R-:W-:-:S10]  /*2080*/  DADD R4, R6, 2 ;  /* 0x4000000006047429 */ /* 0x001fd40000000000 */
[----:B------:R-:W-:Y:S01]  /*2090*/  LOP3.LUT R4, R5, 0x7ff00000, RZ, 0xc0, !PT ;  /* 0x7ff0000005047812 */ /* 0x000fe200078ec0ff */
[----:B------:R-:W-:Y:S06]  /*20a0*/  @!P0 BRA `(.L_x_23) ;  /* 0x0000000800908947 */ /* 0x000fec0003800000 */
[----:B------:R-:W0:Y:S01]  /*20b0*/  LDC R5, c[0x0][0x3d0] ;  /* 0x0000f400ff057b82 */ /* 0x000e220000000800 */
[----:B------:R-:W-:Y:S01]  /*20c0*/  IADD3 R34, PT, PT, -R2, RZ, RZ ;  /* 0x000000ff02227210 */ /* 0x000fe20007ffe1ff */
[----:B------:R-:W-:-:S06]  /*20d0*/  UMOV UR4, URZ ;  /* 0x000000ff00047c82 */ /* 0x000fcc0008000000 */
.L_x_37:
[----:B------:R-:W-:Y:S01]  /*20e0*/  ISETP.NE.AND P0, PT, R34, RZ, PT ;  /* 0x000000ff2200720c */ /* 0x000fe20003f05270 */
[----:B------:R-:W-:-:S12]  /*20f0*/  BSSY.RECONVERGENT B0, `(.L_x_24) ;  /* 0x0000049000007945 */ /* 0x000fd80003800200 */
[----:B------:R-:W-:Y:S05]  /*2100*/  @P0 BRA `(.L_x_25) ;  /* 0x00000004001c0947 */ /* 0x000fea0003800000 */
[----:B------:R-:W1:Y:S02]  /*2110*/  LDC.64 R16, c[0x0][0x3a8] ;  /* 0x0000ea00ff107b82 */ /* 0x000e640000000a00 */
[----:B-1----:R-:W2:Y:S02]  /*2120*/  LDG.E R0, desc[UR8][R16.64] ;  /* 0x0000000810007981 */ /* 0x002ea4000c1e1900 */
[----:B--2---:R-:W-:-:S13]  /*2130*/  FSETP.GE.AND P0, PT, R3, R0, PT ;  /* 0x000000000300720b */ /* 0x004fda0003f06000 */
[----:B------:R-:W-:Y:S05]  /*2140*/  @!P0 BRA `(.L_x_25) ;  /* 0x00000004000c8947 */ /* 0x000fea0003800000 */
[----:B------:R1:W-:Y:S04]  /*2150*/  STG.E desc[UR8][R16.64], R3 ;  /* 0x0000000310007986 */ /* 0x0003e8000c101908 */
[----:B------:R-:W2:Y:S01]  /*2160*/  LDG.E R14, desc[UR8][R8.64] ;  /* 0x00000008080e7981 */ /* 0x000ea2000c1e1900 */
[----:B------:R-:W-:Y:S01]  /*2170*/  BSSY.RECONVERGENT B1, `(.L_x_26) ;  /* 0x0000007000017945 */ /* 0x000fe20003800200 */
[----:B------:R-:W-:Y:S02]  /*2180*/  MOV R37, 0x40140000 ;  /* 0x4014000000257802 */ /* 0x000fe40000000f00 */
[----:B------:R-:W-:Y:S01]  /*2190*/  MOV R0, 0x21e0 ;  /* 0x000021e000007802 */ /* 0x000fe20000000f00 */
[----:B--2---:R-:W2:Y:S02]  /*21a0*/  F2F.F64.F32 R38, R14 ;  /* 0x0000000e00267310 */ /* 0x004ea40000201800 */
[----:B--2---:R-:W-:-:S10]  /*21b0*/  DADD R20, -RZ, |R38| ;  /* 0x00000000ff147229 */ /* 0x004fd40000000526 */
[----:B-1----:R-:W-:-:S07]  /*21c0*/  IMAD.MOV.U32 R36, RZ, RZ, R21 ;  /* 0x000000ffff247224 */ /* 0x002fce00078e0015 */
[----:B0-----:R-:W-:Y:S05]  /*21d0*/  CALL.REL.NOINC `($_Z14AssignNewToOldPfS_S_S_S_S_S_S_S_S_i$__internal_accurate_pow) ;  /* 0x0000002800447944 */ /* 0x001fea0003c00000 */
[----:B------:R-:W-:Y:S05]  /*21e0*/  BSYNC.RECONVERGENT B1 ;  /* 0x0000000000017941 */ /* 0x000fea0003800200 */
.L_x_26:
[----:B------:R-:W-:Y:S01]  /*21f0*/  DADD R16, R38, 5 ;  /* 0x4014000026107429 */ /* 0x000fe20000000000 */
[----:B------:R-:W-:Y:S01]  /*2200*/  ISETP.GE.AND P0, PT, R39, RZ, PT ;  /* 0x000000ff2700720c */ /* 0x000fe20003f06270 */
[----:B------:R-:W-:Y:S01]  /*2210*/  DADD R22, -RZ, -R20 ;  /* 0x00000000ff167229 */ /* 0x000fe20000000914 */
[----:B------:R-:W-:Y:S01]  /*2220*/  FSETP.NEU.AND P1, PT, R14, RZ, PT ;  /* 0x000000ff0e00720b */ /* 0x000fe20003f2d000 */
[----:B------:R-:W-:Y:S01]  /*2230*/  DADD R18, -RZ, |R6| ;  /* 0x00000000ff127229 */ /* 0x000fe20000000506 */
[----:B------:R-:W-:Y:S05]  /*2240*/  BSSY.RECONVERGENT B1, `(.L_x_27) ;  /* 0x0000010000017945 */ /* 0x000fea0003800200 */
[----:B------:R-:W-:-:S02]  /*2250*/  LOP3.LUT R16, R17, 0x7ff00000, RZ, 0xc0, !PT ;  /* 0x7ff0000011107812 */ /* 0x000fc400078ec0ff */
[----:B------:R-:W-:Y:S02]  /*2260*/  FSEL R17, R22, R20, !P0 ;  /* 0x0000001416117208 */ /* 0x000fe40004000000 */
[----:B------:R-:W-:Y:S02]  /*2270*/  ISETP.NE.AND P2, PT, R16, 0x7ff00000, PT ;  /* 0x7ff000001000780c */ /* 0x000fe40003f45270 */
[----:B------:R-:W-:Y:S02]  /*2280*/  FSEL R21, R23, R21, !P0 ;  /* 0x0000001517157208 */ /* 0x000fe40004000000 */
[----:B------:R-:W-:Y:S02]  /*2290*/  FSEL R16, R17, RZ, P1 ;  /* 0x000000ff11107208 */ /* 0x000fe40000800000 */
[----:B------:R-:W-:Y:S02]  /*22a0*/  FSEL R17, R39, R21, !P1 ;  /* 0x0000001527117208 */ /* 0x000fe40004800000 */
[----:B------:R-:W-:-:S05]  /*22b0*/  MOV R20, R18 ;  /* 0x0000001200147202 */ /* 0x000fca0000000f00 */
[----:B------:R-:W-:Y:S05]  /*22c0*/  @P2 BRA `(.L_x_28) ;  /* 0x00000000001c2947 */ /* 0x000fea0003800000 */
[----:B------:R-:W-:-:S13]  /*22d0*/  FSETP.NAN.AND P1, PT, R14, R14, PT ;  /* 0x0000000e0e00720b */ /* 0x000fda0003f28000 */
[----:B------:R-:W-:Y:S01]  /*22e0*/  @P1 DADD R16, R38, 5 ;  /* 0x4014000026101429 */ /* 0x000fe20000000000 */
[----:B------:R-:W-:Y:S10]  /*22f0*/  @P1 BRA `(.L_x_28) ;  /* 0x0000000000101947 */ /* 0x000ff40003800000 */
[----:B------:R-:W-:-:S14]  /*2300*/  DSETP.NEU.AND P1, PT, |R38|, +INF , PT ;  /* 0x7ff000002600742a */ /* 0x000fdc0003f2d200 */
[----:B------:R-:W-:Y:S01]  /*2310*/  @!P1 MOV R0, 0xfff00000 ;  /* 0xfff0000000009802 */ /* 0x000fe20000000f00 */
[----:B------:R-:W-:-:S03]  /*2320*/  @!P1 IMAD.MOV.U32 R16, RZ, RZ, RZ ;  /* 0x000000ffff109224 */ /* 0x000fc600078e00ff */
[----:B------:R-:W-:-:S07]  /*2330*/  @!P1 SEL R17, R0, 0x7ff00000, !P0 ;  /* 0x7ff0000000119807 */ /* 0x000fce0004000000 */
.L_x_28:
[----:B------:R-:W-:Y:S05]  /*2340*/  BSYNC.RECONVERGENT B1 ;  /* 0x0000000000017941 */ /* 0x000fea0003800200 */
.L_x_27:
[----:B------:R-:W-:Y:S01]  /*2350*/  HFMA2 R37, -RZ, RZ, 2, 0 ;  /* 0x40000000ff257431 */ /* 0x000fe200000001ff */
[----:B------:R-:W-:Y:S01]  /*2360*/  BSSY.RECONVERGENT B1, `(.L_x_29) ;  /* 0x0000004000017945 */ /* 0x000fe20003800200 */
[----:B------:R-:W-:Y:S02]  /*2370*/  MOV R36, R19 ;  /* 0x0000001300247202 */ /* 0x000fe40000000f00 */
[----:B------:R-:W-:-:S07]  /*2380*/  MOV R0, 0x23a0 ;  /* 0x000023a000007802 */ /* 0x000fce0000000f00 */
[----:B------:R-:W-:Y:S05]  /*2390*/  CALL.REL.NOINC `($_Z14AssignNewToOldPfS_S_S_S_S_S_S_S_S_i$__internal_accurate_pow) ;  /* 0x0000002400d47944 */ /* 0x000fea0003c00000 */
[----:B------:R-:W-:Y:S05]  /*23a0*/  BSYNC.RECONVERGENT B1 ;  /* 0x0000000000017941 */ /* 0x000fea0003800200 */
.L_x_29:
[----:B------:R-:W0:Y:S01]  /*23b0*/  F2F.F64.F32 R18, R3 ;  /* 0x0000000300127310 */ /* 0x000e220000201800 */
[----:B------:R-:W-:Y:S01]  /*23c0*/  ISETP.NE.AND P2, PT, R4, 0x7ff00000, PT ;  /* 0x7ff000000400780c */ /* 0x000fe20003f45270 */
[----:B------:R-:W-:Y:S01]  /*23d0*/  DSETP.NEU.AND P0, PT, |R6|, +INF , PT ;  /* 0x7ff000000600742a */ /* 0x000fe20003f0d200 */
[C---:B------:R-:W-:Y:S02]  /*23e0*/  FSETP.NEU.AND P1, PT, R3.reuse, RZ, PT ;  /* 0x000000ff0300720b */ /* 0x040fe40003f2d000 */
[----:B------:R-:W-:Y:S02]  /*23f0*/  FSETP.NEU.AND P3, PT, R3, 1, PT ;  /* 0x3f8000000300780b */ /* 0x000fe40003f6d000 */
[----:B------:R-:W-:Y:S02]  /*2400*/  FSEL R20, R20, RZ, P1 ;  /* 0x000000ff14147208 */ /* 0x000fe40000800000 */
[----:B------:R-:W-:Y:S02]  /*2410*/  FSEL R0, R21, RZ, P1 ;  /* 0x000000ff15007208 */ /* 0x000fe40000800000 */
[----:B------:R-:W-:-:S02]  /*2420*/  FSETP.NAN.AND P1, PT, R3, R3, PT ;  /* 0x000000030300720b */ /* 0x000fc40003f28000 */
[----:B------:R-:W-:Y:S01]  /*2430*/  FSEL R15, R20, RZ, P0 ;  /* 0x000000ff140f7208 */ /* 0x000fe20000000000 */
[----:B0-----:R-:W-:Y:S01]  /*2440*/  DADD R18, R18, 2 ;  /* 0x4000000012127429 */ /* 0x001fe20000000000 */
[----:B------:R-:W-:Y:S02]  /*2450*/  FSEL R21, R0, +QNAN , P0 ;  /* 0x7ff0000000157808 */ /* 0x000fe40000000000 */
[----:B------:R-:W-:-:S07]  /*2460*/  FSETP.NEU.AND P0, PT, R14, 1, PT ;  /* 0x3f8000000e00780b */ /* 0x000fce0003f0d000 */
[----:B------:R-:W-:Y:S02]  /*2470*/  @!P2 FSEL R20, R18, R15, P1 ;  /* 0x0000000f1214a208 */ /* 0x000fe40000800000 */
[----:B------:R-:W-:Y:S02]  /*2480*/  @!P2 FSEL R0, R19, R21, P1 ;  /* 0x000000151300a208 */ /* 0x000fe40000800000 */
[----:B------:R-:W-:Y:S02]  /*2490*/  FSEL R18, R16, RZ, P0 ;  /* 0x000000ff10127208 */ /* 0x000fe40000000000 */
[----:B------:R-:W-:Y:S02]  /*24a0*/  FSEL R19, R17, 1.875, P0 ;  /* 0x3ff0000011137808 */ /* 0x000fe40000000000 */
[----:B------:R-:W-:Y:S01]  /*24b0*/  FSEL R14, R20, RZ, P3 ;  /* 0x000000ff140e7208 */ /* 0x000fe20001800000 */
[----:B------:R-:W0:Y:S01]  /*24c0*/  LDC.64 R16, c[0x0][0x3b8] ;  /* 0x0000ee00ff107b82 */ /* 0x000e220000000a00 */
[----:B------:R-:W-:-:S06]  /*24d0*/  FSEL R15, R0, 1.875, P3 ;  /* 0x3ff00000000f7808 */ /* 0x000fcc0001800000 */
[----:B------:R-:W-:-:S10]  /*24e0*/  DMUL R14, R14, R18 ;  /* 0x000000120e0e7228 */ /* 0x000fd40000000000 */
[----:B------:R-:W0:Y:S02]  /*24f0*/  F2F.F32.F64 R15, R14 ;  /* 0x0000000e000f7310 */ /* 0x000e240000301000 */
[----:B0-----:R1:W-:Y:S04]  /*2500*/  STG.E desc[UR8][R16.64], R15 ;  /* 0x0000000f10007986 */ /* 0x0013e8000c101908 */
[----:B------:R-:W2:Y:S01]  /*2510*/  LDG.E R0, desc[UR8][R8.64] ;  /* 0x0000000808007981 */ /* 0x000ea2000c1e1900 */
[----:B------:R-:W0:Y:S08]  /*2520*/  LDC.64 R18, c[0x0][0x3c0] ;  /* 0x0000f000ff127b82 */ /* 0x000e300000000a00 */
[----:B------:R-:W3:Y:S01]  /*2530*/  LDC.64 R20, c[0x0][0x3c8] ;  /* 0x0000f200ff147b82 */ /* 0x000ee20000000a00 */
[----:B--2---:R-:W-:-:S05]  /*2540*/  FMUL R23, R0, R3 ;  /* 0x0000000300177220 */ /* 0x004fca0000400000 */
[----:B0-----:R1:W-:Y:S04]  /*2550*/  STG.E desc[UR8][R18.64], R23 ;  /* 0x0000001712007986 */ /* 0x0013e8000c101908 */
[----:B------:R-:W3:Y:S04]  /*2560*/  LDG.E R25, desc[UR8][R8.64] ;  /* 0x0000000808197981 */ /* 0x000ee8000c1e1900 */
[----:B---3--:R1:W-:Y:S02]  /*2570*/  STG.E desc[UR8][R20.64], R25 ;  /* 0x0000001914007986 */ /* 0x0083e4000c101908 */
.L_x_25:
[----:B------:R-:W-:Y:S05]  /*2580*/  BSYNC.RECONVERGENT B0 ;  /* 0x0000000000007941 */ /* 0x000fea0003800200 */
.L_x_24:
[----:B------:R-:W-:Y:S01]  /*2590*/  UIADD3 UR6, UPT, UPT, UR4, 0x1, URZ ;  /* 0x0000000104067890 */ /* 0x000fe2000fffe0ff */
[----:B------:R-:W-:Y:S05]  /*25a0*/  BAR.SYNC.DEFER_BLOCKING 0x0 ;  /* 0x0000000000007b1d */ /* 0x000fea0000010000 */
[----:B------:R-:W-:Y:S01]  /*25b0*/  ISETP.NE.AND P0, PT, R2, UR6, PT ;  /* 0x0000000602007c0c */ /* 0x000fe2000bf05270 */
[----:B------:R-:W-:-:S12]  /*25c0*/  BSSY.RECONVERGENT B0, `(.L_x_30) ;  /* 0x000004b000007945 */ /* 0x000fd80003800200 */
[----:B------:R-:W-:Y:S05]  /*25d0*/  @P0 BRA `(.L_x_31) ;  /* 0x0000000400240947 */ /* 0x000fea0003800000 */
[----:B-1----:R-:W1:Y:S02]  /*25e0*/  LDC.64 R16, c[0x0][0x3a8] ;  /* 0x0000ea00ff107b82 */ /* 0x002e640000000a00 */
[----:B-1----:R-:W2:Y:S02]  /*25f0*/  LDG.E R0, desc[UR8][R16.64] ;  /* 0x0000000810007981 */ /* 0x002ea4000c1e1900 */
[----:B--2---:R-:W-:-:S13]  /*2600*/  FSETP.GE.AND P0, PT, R3, R0, PT ;  /* 0x000000000300720b */ /* 0x004fda0003f06000 */
[----:B------:R-:W-:Y:S05]  /*2610*/  @!P0 BRA `(.L_x_31) ;  /* 0x0000000400148947 */ /* 0x000fea0003800000 */
[----:B------:R1:W-:Y:S04]  /*2620*/  STG.E desc[UR8][R16.64], R3 ;  /* 0x0000000310007986 */ /* 0x0003e8000c101908 */
[----:B------:R-:W2:Y:S01]  /*2630*/  LDG.E R35, desc[UR8][R8.64] ;  /* 0x0000000808237981 */ /* 0x000ea2000c1e1900 */
[----:B------:R-:W-:Y:S01]  /*2640*/  BSSY.RECONVERGENT B1, `(.L_x_32) ;  /* 0x0000007000017945 */ /* 0x000fe20003800200 */
[----:B------:R-:W-:Y:S01]  /*2650*/  IMAD.MOV.U32 R37, RZ, RZ, 0x40140000 ;  /* 0x40140000ff257424 */ /* 0x000fe200078e00ff */
[----:B------:R-:W-:Y:S01]  /*2660*/  MOV R0, 0x26b0 ;  /* 0x000026b000007802 */ /* 0x000fe20000000f00 */
[----:B--2---:R-:W2:Y:S02]  /*2670*/  F2F.F64.F32 R14, R35 ;  /* 0x00000023000e7310 */ /* 0x004ea40000201800 */
[----:B--2---:R-:W-:-:S10]  /*2680*/  DADD R20, -RZ, |R14| ;  /* 0x00000000ff147229 */ /* 0x004fd4000000050e */
[----:B-1----:R-:W-:-:S07]  /*2690*/  MOV R36, R21 ;  /* 0x0000001500247202 */ /* 0x002fce0000000f00 */
[----:B0-----:R-:W-:Y:S05]  /*26a0*/  CALL.REL.NOINC `($_Z14AssignNewToOldPfS_S_S_S_S_S_S_S_S_i$__internal_accurate_pow) ;  /* 0x0000002400107944 */ /* 0x001fea0003c00000 */
[----:B------:R-:W-:Y:S05]  /*26b0*/  BSYNC.RECONVERGENT B1 ;  /* 0x0000000000017941 */ /* 0x000fea0003800200 */
.L_x_32:
[----:B------:R-:W-:Y:S01]  /*26c0*/  DADD R16, R14, 5 ;  /* 0x401400000e107429 */ /* 0x000fe20000000000 */
[----:B------:R-:W-:Y:S01]  /*26d0*/  ISETP.GE.AND P0, PT, R15, RZ, PT ;  /* 0x000000ff0f00720c */ /* 0x000fe20003f06270 */
[----:B------:R-:W-:Y:S01]  /*26e0*/  DADD R18, -RZ, -R20 ;  /* 0x00000000ff127229 */ /* 0x000fe20000000914 */
[----:B------:R-:W-:Y:S01]  /*26f0*/  FSETP.NEU.AND P1, PT, R35, RZ, PT ;  /* 0x000000ff2300720b */ /* 0x000fe20003f2d000 */
[----:B------:R-:W-:Y:S06]  /*2700*/  BSSY.RECONVERGENT B1, `(.L_x_33) ;  /* 0x0000011000017945 */ /* 0x000fec0003800200 */
[----:B------:R-:W-:-:S02]  /*2710*/  LOP3.LUT R16, R17, 0x7ff00000, RZ, 0xc0, !PT ;  /* 0x7ff0000011107812 */ /* 0x000fc400078ec0ff */
[----:B------:R-:W-:Y:S02]  /*2720*/  FSEL R17, R18, R20, !P0 ;  /* 0x0000001412117208 */ /* 0x000fe40004000000 */
[----:B------:R-:W-:Y:S02]  /*2730*/  ISETP.NE.AND P2, PT, R16, 0x7ff00000, PT ;  /* 0x7ff000001000780c */ /* 0x000fe40003f45270 */
[----:B------:R-:W-:Y:S02]  /*2740*/  FSEL R19, R19, R21, !P0 ;  /* 0x0000001513137208 */ /* 0x000fe40004000000 */
[----:B------:R-:W-:Y:S02]  /*2750*/  FSEL R16, R17, RZ, P1 ;  /* 0x000000ff11107208 */ /* 0x000fe40000800000 */
[----:B------:R-:W-:-:S07]  /*2760*/  FSEL R17, R15, R19, !P1 ;  /* 0x000000130f117208 */ /* 0x000fce0004800000 */
[----:B------:R-:W-:Y:S05]  /*2770*/  @P2 BRA `(.L_x_34) ;  /* 0x0000000000242947 */ /* 0x000fea0003800000 */
[----:B------:R-:W-:-:S13]  /*2780*/  FSETP.NAN.AND P1, PT, R35, R35, PT ;  /* 0x000000232300720b */ /* 0x000fda0003f28000 */
[----:B------:R-:W-:Y:S05]  /*2790*/  @P1 BRA `(.L_x_35) ;  /* 0x0000000000181947 */ /* 0x000fea0003800000 */
[----:B------:R-:W-:-:S14]  /*27a0*/  DSETP.NEU.AND P1, PT, |R14|, +INF , PT ;  /* 0x7ff000000e00742a */ /* 0x000fdc0003f2d200 */
[----:B------:R-:W-:Y:S05]  /*27b0*/  @P1 BRA `(.L_x_34) ;  /* 0x0000000000141947 */ /* 0x000fea0003800000 */
[----:B------:R-:W-:-:S04]  /*27c0*/  MOV R16, 0xfff00000 ;  /* 0xfff0000000107802 */ /* 0x000fc80000000f00 */
[----:B------:R-:W-:Y:S01]  /*27d0*/  SEL R17, R16, 0x7ff00000, !P0 ;  /* 0x7ff0000010117807 */ /* 0x000fe20004000000 */
[----:B------:R-:W-:Y:S01]  /*27e0*/  IMAD.MOV.U32 R16, RZ, RZ, RZ ;  /* 0x000000ffff107224 */ /* 0x000fe200078e00ff */
[----:B------:R-:W-:Y:S06]  /*27f0*/  BRA `(.L_x_34) ;  /* 0x0000000000047947 */ /* 0x000fec0003800000 */
.L_x_35:
[----:B------:R-:W-:-:S11]  /*2800*/  DADD R16, R14, 5 ;  /* 0x401400000e107429 */ /* 0x000fd60000000000 */
.L_x_34:
[----:B------:R-:W-:Y:S05]  /*2810*/  BSYNC.RECONVERGENT B1 ;  /* 0x0000000000017941 */ /* 0x000fea0003800200 */
.L_x_33:
[----:B------:R-:W-:Y:S01]  /*2820*/  DADD R20, -RZ, |R6| ;  /* 0x00000000ff147229 */ /* 0x000fe20000000506 */
[----:B------:R-:W-:Y:S01]  /*2830*/  BSSY.RECONVERGENT B1, `(.L_x_36) ;  /* 0x0000005000017945 */ /* 0x000fe20003800200 */
[----:B------:R-:W-:Y:S02]  /*2840*/  MOV R37, 0x40000000 ;  /* 0x4000000000257802 */ /* 0x000fe40000000f00 */
[----:B------:R-:W-:-:S06]  /*2850*/  MOV R0, 0x2880 ;  /* 0x0000288000007802 */ /* 0x000fcc0000000f00 */
[----:B------:R-:W-:-:S07]  /*2860*/  MOV R36, R21 ;  /* 0x0000001500247202 */ /* 0x000fce0000000f00 */
[----:B------:R-:W-:Y:S05]  /*2870*/  CALL.REL.NOINC `($_Z14AssignNewToOldPfS_S_S_S_S_S_S_S_S_i$__internal_accurate_pow) ;  /* 0x00000020009c7944 */ /* 0x000fea0003c00000 */
[----:B------:R-:W-:Y:S05]  /*2880*/  BSYNC.RECONVERGENT B1 ;  /* 0x0000000000017941 */ /* 0x000fea0003800200 */
.L_x_36:
[----:B------:R-:W0:Y:S01]  /*2890*/  F2F.F64.F32 R14, R3 ;  /* 0x00000003000e7310 */ /* 0x000e220000201800 */
[----:B------:R-:W-:Y:S02]  /*28a0*/  ISETP.NE.AND P0, PT, R4, 0x7ff00000, PT ;  /* 0x7ff000000400780c */ /* 0x000fe40003f05270 */
[C---:B------:R-:W-:Y:S02]  /*28b0*/  FSETP.NEU.AND P2, PT, R3.reuse, RZ, PT ;  /* 0x000000ff0300720b */ /* 0x040fe40003f4d000 */
[----:B------:R-:W-:Y:S02]  /*28c0*/  FSETP.NAN.OR P0, PT, R3, R3, P0 ;  /* 0x000000030300720b */ /* 0x000fe40000708400 */
[----:B------:R-:W-:Y:S02]  /*28d0*/  FSEL R19, R20, RZ, P2 ;  /* 0x000000ff14137208 */ /* 0x000fe40001000000 */
[----:B------:R-:W-:Y:S02]  /*28e0*/  ISETP.NE.XOR P1, PT, R4, 0x7ff00000, P0 ;  /* 0x7ff000000400780c */ /* 0x000fe40000725a70 */
[----:B------:R-:W-:Y:S01]  /*28f0*/  FSEL R21, R21, RZ, P2 ;  /* 0x000000ff15157208 */ /* 0x000fe20001000000 */
[----:B------:R-:W-:Y:S01]  /*2900*/  DSETP.NEU.AND P2, PT, |R6|, +INF , PT ;  /* 0x7ff000000600742a */ /* 0x000fe20003f4d200 */
[----:B------:R-:W-:Y:S01]  /*2910*/  FSETP.NEU.AND P3, PT, R3, 1, PT ;  /* 0x3f8000000300780b */ /* 0x000fe20003f6d000 */
[----:B0-----:R-:W-:-:S10]  /*2920*/  DADD R14, R14, 2 ;  /* 0x400000000e0e7429 */ /* 0x001fd40000000000 */
[----:B------:R-:W-:Y:S02]  /*2930*/  FSEL R14, R14, R19, P1 ;  /* 0x000000130e0e7208 */ /* 0x000fe40000800000 */
[----:B------:R-:W-:Y:S01]  /*2940*/  FSEL R15, R15, R21, P1 ;  /* 0x000000150f0f7208 */ /* 0x000fe20000800000 */
[----:B------:R-:W0:Y:S01]  /*2950*/  LDC.64 R18, c[0x0][0x3b8] ;  /* 0x0000ee00ff127b82 */ /* 0x000e220000000a00 */
[----:B------:R-:W-:Y:S02]  /*2960*/  FSETP.NEU.AND P1, PT, R35, 1, PT ;  /* 0x3f8000002300780b */ /* 0x000fe40003f2d000 */
[----:B------:R-:W-:Y:S02]  /*2970*/  @!P0 FSEL R14, R14, RZ, P2 ;  /* 0x000000ff0e0e8208 */ /* 0x000fe40001000000 */
[----:B------:R-:W-:Y:S02]  /*2980*/  @!P0 FSEL R15, R15, +QNAN , P2 ;  /* 0x7ff000000f0f8808 */ /* 0x000fe40001000000 */
[----:B------:R-:W-:-:S02]  /*2990*/  FSEL R16, R16, RZ, P1 ;  /* 0x000000ff10107208 */ /* 0x000fc40000800000 */
[----:B------:R-:W-:Y:S02]  /*29a0*/  FSEL R17, R17, 1.875, P1 ;  /* 0x3ff0000011117808 */ /* 0x000fe40000800000 */
[----:B------:R-:W-:Y:S02]  /*29b0*/  FSEL R14, R14, RZ, P3 ;  /* 0x000000ff0e0e7208 */ /* 0x000fe40001800000 */
[----:B------:R-:W-:-:S06]  /*29c0*/  FSEL R15, R15, 1.875, P3 ;  /* 0x3ff000000f0f7808 */ /* 0x000fcc0001800000 */
[----:B------:R-:W-:-:S10]  /*29d0*/  DMUL R14, R14, R16 ;  /* 0x000000100e0e7228 */ /* 0x000fd40000000000 */
[----:B------:R-:W0:Y:S02]  /*29e0*/  F2F.F32.F64 R15, R14 ;  /* 0x0000000e000f7310 */ /* 0x000e240000301000 */
[----:B0-----:R2:W-:Y:S04]  /*29f0*/  STG.E desc[UR8][R18.64], R15 ;  /* 0x0000000f12007986 */ /* 0x0015e8000c101908 */
[----:B------:R-:W3:Y:S01]  /*2a00*/  LDG.E R0, desc[UR8][R8.64] ;  /* 0x0000000808007981 */ /* 0x000ee2000c1e1900 */
[----:B------:R-:W0:Y:S08]  /*2a10*/  LDC.64 R16, c[0x0][0x3c0] ;  /* 0x0000f000ff107b82 */ /* 0x000e300000000a00 */
[----:B------:R-:W1:Y:S01]  /*2a20*/  LDC.64 R20, c[0x0][0x3c8] ;  /* 0x0000f200ff147b82 */ /* 0x000e620000000a00 */
[----:B---3--:R-:W-:-:S05]  /*2a30*/  FMUL R23, R0, R3 ;  /* 0x0000000300177220 */ /* 0x008fca0000400000 */
[----:B0-----:R2:W-:Y:S04]  /*2a40*/  STG.E desc[UR8][R16.64], R23 ;  /* 0x0000001710007986 */ /* 0x0015e8000c101908 */
[----:B------:R-:W1:Y:S04]  /*2a50*/  LDG.E R25, desc[UR8][R8.64] ;  /* 0x0000000808197981 */ /* 0x000e68000c1e1900 */
[----:B-1----:R2:W-:Y:S02]  /*2a60*/  STG.E desc[UR8][R20.64], R25 ;  /* 0x0000001914007986 */ /* 0x0025e4000c101908 */
.L_x_31:
[----:B------:R-:W-:Y:S05]  /*2a70*/  BSYNC.RECONVERGENT B0 ;  /* 0x0000000000007941 */ /* 0x000fea0003800200 */
.L_x_30:
[----:B0-----:R-:W-:Y:S01]  /*2a80*/  IMAD.MOV.U32 R0, RZ, RZ, R5 ;  /* 0x000000ffff007224 */ /* 0x001fe200078e0005 */
[----:B------:R-:W-:Y:S01]  /*2a90*/  UIADD3 UR4, UPT, UPT, UR4, 0x2, URZ ;  /* 0x0000000204047890 */ /* 0x000fe2000fffe0ff */
[----:B------:R-:W-:Y:S01]  /*2aa0*/  BAR.SYNC.DEFER_BLOCKING 0x0 ;  /* 0x0000000000007b1d */ /* 0x000fe20000010000 */
[----:B------:R-:W-:Y:S02]  /*2ab0*/  IADD3 R34, PT, PT, R34, 0x2, RZ ;  /* 0x0000000222227810 */ /* 0x000fe40007ffe0ff */
[----:B-12---:R-:W-:-:S04]  /*2ac0*/  LOP3.LUT R15, R0, 0x7ffffffe, RZ, 0xc0, !PT ;  /* 0x7ffffffe000f7812 */ /* 0x006fc800078ec0ff */
[----:B------:R-:W-:-:S13]  /*2ad0*/  ISETP.NE.AND P0, PT, R15, UR4, PT ;  /* 0x000000040f007c0c */ /* 0x000fda000bf05270 */
[----:B------:R-:W-:Y:S05]  /*2ae0*/  @P0 BRA `(.L_x_37) ;  /* 0xfffffff4007c0947 */ /* 0x000fea000383ffff */
.L_x_23:
[----:B------:R-:W-:-:S13]  /*2af0*/  LOP3.LUT P0, R5, R0, 0x1, RZ, 0xc0, !PT ;  /* 0x0000000100057812 */ /* 0x000fda000780c0ff */
[----:B------:R-:W-:Y:S05]  /*2b00*/  @!P0 BRA `(.L_x_38) ;  /* 0x00000004003c8947 */ /* 0x000fea0003800000 */
[----:B------:R-:W-:Y:S01]  /*2b10*/  ISETP.NE.AND P0, PT, R2, R15, PT ;  /* 0x0000000f0200720c */ /* 0x000fe20003f05270 */
[----:B------:R-:W-:-:S12]  /*2b20*/  BSSY.RECONVERGENT B0, `(.L_x_39) ;  /* 0x000004c000007945 */ /* 0x000fd80003800200 */
[----:B------:R-:W-:Y:S05]  /*2b30*/  @P0 BRA `(.L_x_40) ;  /* 0x0000000400280947 */ /* 0x000fea0003800000 */
[----:B------:R-:W0:Y:S02]  /*2b40*/  LDC.64 R14, c[0x0][0x3a8] ;  /* 0x0000ea00ff0e7b82 */ /* 0x000e240000000a00 */
[----:B0-----:R-:W2:Y:S02]  /*2b50*/  LDG.E R0, desc[UR8][R14.64] ;  /* 0x000000080e007981 */ /* 0x001ea4000c1e1900 */
[----:B--2---:R-:W-:-:S13]  /*2b60*/  FSETP.GE.AND P0, PT, R3, R0, PT ;  /* 0x000000000300720b */ /* 0x004fda0003f06000 */
[----:B------:R-:W-:Y:S05]  /*2b70*/  @!P0 BRA `(.L_x_40) ;  /* 0x0000000400188947 */ /* 0x000fea0003800000 */
[----:B------:R0:W-:Y:S01]  /*2b80*/  STG.E desc[UR8][R14.64], R3 ;  /* 0x000000030e007986 */ /* 0x0001e2000c101908 */
[----:B------:R-:W-:Y:S01]  /*2b90*/  DADD R20, -RZ, |R6| ;  /* 0x00000000ff147229 */ /* 0x000fe20000000506 */
[----:B------:R-:W-:Y:S01]  /*2ba0*/  BSSY.RECONVERGENT B1, `(.L_x_41) ;  /* 0x0000009000017945 */ /* 0x000fe20003800200 */
[----:B------:R-:W-:Y:S01]  /*2bb0*/  DSETP.NEU.AND P1, PT, |R6|, +INF , PT ;  /* 0x7ff000000600742a */ /* 0x000fe20003f2d200 */
[C---:B------:R-:W-:Y:S01]  /*2bc0*/  FSETP.NEU.AND P2, PT, R3.reuse, 1, PT ;  /* 0x3f8000000300780b */ /* 0x040fe20003f4d000 */
[----:B------:R-:W-:Y:S01]  /*2bd0*/  IMAD.MOV.U32 R37, RZ, RZ, 0x40000000 ;  /* 0x40000000ff257424 */ /* 0x000fe200078e00ff */
[----:B------:R-:W-:Y:S02]  /*2be0*/  ISETP.NE.AND P0, PT, R4, 0x7ff00000, PT ;  /* 0x7ff000000400780c */ /* 0x000fe40003f05270 */
[----:B------:R-:W-:Y:S02]  /*2bf0*/  FSETP.NEU.AND P3, PT, R3, RZ, PT ;  /* 0x000000ff0300720b */ /* 0x000fe40003f6d000 */
[----:B------:R-:W-:-:S02]  /*2c00*/  MOV R0, 0x2c30 ;  /* 0x00002c3000007802 */ /* 0x000fc40000000f00 */
[----:B0-----:R-:W-:-:S09]  /*2c10*/  MOV R36, R21 ;  /* 0x0000001500247202 */ /* 0x001fd20000000f00 */
[----:B------:R-:W-:Y:S05]  /*2c20*/  CALL.REL.NOINC `($_Z14AssignNewToOldPfS_S_S_S_S_S_S_S_S_i$__internal_accurate_pow) ;  /* 0x0000001c00b07944 */ /* 0x000fea0003c00000 */
[----:B------:R-:W-:Y:S05]  /*2c30*/  BSYNC.RECONVERGENT B1 ;  /* 0x0000000000017941 */ /* 0x000fea0003800200 */
.L_x_41:
[----:B------:R-:W2:Y:S01]  /*2c40*/  LDG.E R6, desc[UR8][R8.64] ;  /* 0x0000000808067981 */ /* 0x000ea2000c1e1900 */
[----:B------:R-:W0:Y:S01]  /*2c50*/  F2F.F64.F32 R16, R3 ;  /* 0x0000000300107310 */ /* 0x000e220000201800 */
[----:B------:R-:W-:Y:S01]  /*2c60*/  FSETP.NAN.OR P0, PT, R3, R3, P0 ;  /* 0x000000030300720b */ /* 0x000fe20000708400 */
[----:B------:R-:W-:Y:S01]  /*2c70*/  BSSY.RECONVERGENT B1, `(.L_x_42) ;  /* 0x0000012000017945 */ /* 0x000fe20003800200 */
[----:B------:R-:W-:Y:S01]  /*2c80*/  FSEL R7, R20, RZ, P3 ;  /* 0x000000ff14077208 */ /* 0x000fe20001800000 */
[----:B------:R-:W-:Y:S01]  /*2c90*/  IMAD.MOV.U32 R37, RZ, RZ, 0x40140000 ;  /* 0x40140000ff257424 */ /* 0x000fe200078e00ff */
[----:B------:R-:W-:Y:S02]  /*2ca0*/  ISETP.NE.XOR P4, PT, R4, 0x7ff00000, P0 ;  /* 0x7ff000000400780c */ /* 0x000fe40000785a70 */
[----:B------:R-:W-:Y:S01]  /*2cb0*/  FSEL R21, R21, RZ, P3 ;  /* 0x000000ff15157208 */ /* 0x000fe20001800000 */
[----:B0-----:R-:W-:-:S10]  /*2cc0*/  DADD R18, R16, 2 ;  /* 0x4000000010127429 */ /* 0x001fd40000000000 */
[----:B------:R-:W-:Y:S02]  /*2cd0*/  FSEL R0, R18, R7, P4 ;  /* 0x0000000712007208 */ /* 0x000fe40002000000 */
[----:B------:R-:W-:Y:S02]  /*2ce0*/  FSEL R18, R19, R21, P4 ;  /* 0x0000001513127208 */ /* 0x000fe40002000000 */
[----:B------:R-:W-:Y:S02]  /*2cf0*/  @!P0 FSEL R0, R0, RZ, P1 ;  /* 0x000000ff00008208 */ /* 0x000fe40000800000 */
[----:B------:R-:W-:Y:S01]  /*2d00*/  @!P0 FSEL R18, R18, +QNAN , P1 ;  /* 0x7ff0000012128808 */ /* 0x000fe20000800000 */
[----:B--2---:R-:W0:Y:S02]  /*2d10*/  F2F.F64.F32 R14, R6 ;  /* 0x00000006000e7310 */ /* 0x004e240000201800 */
[----:B0-----:R-:W-:-:S10]  /*2d20*/  DADD R16, -RZ, |R14| ;  /* 0x00000000ff107229 */ /* 0x001fd4000000050e */
[----:B------:R-:W-:Y:S02]  /*2d30*/  MOV R20, R16 ;  /* 0x0000001000147202 */ /* 0x000fe40000000f00 */
[----:B------:R-:W-:Y:S02]  /*2d40*/  MOV R36, R17 ;  /* 0x0000001100247202 */ /* 0x000fe40000000f00 */
[----:B------:R-:W-:Y:S02]  /*2d50*/  FSEL R16, R0, RZ, P2 ;  /* 0x000000ff00107208 */ /* 0x000fe40001000000 */
[----:B------:R-:W-:Y:S02]  /*2d60*/  FSEL R17, R18, 1.875, P2 ;  /* 0x3ff0000012117808 */ /* 0x000fe40001000000 */
[----:B------:R-:W-:-:S07]  /*2d70*/  MOV R0, 0x2d90 ;  /* 0x00002d9000007802 */ /* 0x000fce0000000f00 */
[----:B------:R-:W-:Y:S05]  /*2d80*/  CALL.REL.NOINC `($_Z14AssignNewToOldPfS_S_S_S_S_S_S_S_S_i$__internal_accurate_pow) ;  /* 0x0000001c00587944 */ /* 0x000fea0003c00000 */
[----:B------:R-:W-:Y:S05]  /*2d90*/  BSYNC.RECONVERGENT B1 ;  /* 0x0000000000017941 */ /* 0x000fea0003800200 */
.L_x_42:
        /* <DEDUP_REMOVED lines=17> */
[----:B------:R-:W-:Y:S02]  /*2eb0*/  SEL R19, R18, 0x7ff00000, !P0 ;  /* 0x7ff0000012137807 */ /* 0x000fe40004000000 */
[----:B------:R-:W-:Y:S01]  /*2ec0*/  MOV R18, RZ ;  /* 0x000000ff00127202 */ /* 0x000fe20000000f00 */
[----:B------:R-:W-:Y:S06]  /*2ed0*/  BRA `(.L_x_44) ;  /* 0x0000000000047947 */ /* 0x000fec0003800000 */
.L_x_45:
[----:B------:R-:W-:-:S11]  /*2ee0*/  DADD R18, R14, 5 ;  /* 0x401400000e127429 */ /* 0x000fd60000000000 */
.L_x_44:
[----:B------:R-:W-:Y:S05]  /*2ef0*/  BSYNC.RECONVERGENT B1 ;  /* 0x0000000000017941 */ /* 0x000fea0003800200 */
.L_x_43:
[----:B------:R-:W-:Y:S01]  /*2f00*/  FSETP.NEU.AND P0, PT, R6, 1, PT ;  /* 0x3f8000000600780b */ /* 0x000fe20003f0d000 */
[----:B------:R-:W0:Y:S03]  /*2f10*/  LDC.64 R14, c[0x0][0x3b8] ;  /* 0x0000ee00ff0e7b82 */ /* 0x000e260000000a00 */
[----:B------:R-:W-:Y:S02]  /*2f20*/  FSEL R6, R18, RZ, P0 ;  /* 0x000000ff12067208 */ /* 0x000fe40000000000 */
[----:B------:R-:W-:-:S06]  /*2f30*/  FSEL R7, R19, 1.875, P0 ;  /* 0x3ff0000013077808 */ /* 0x000fcc0000000000 */
[----:B------:R-:W-:-:S10]  /*2f40*/  DMUL R16, R16, R6 ;  /* 0x0000000610107228 */ /* 0x000fd40000000000 */
[----:B------:R-:W0:Y:S02]  /*2f50*/  F2F.F32.F64 R17, R16 ;  /* 0x0000001000117310 */ /* 0x000e240000301000 */
[----:B0-----:R0:W-:Y:S04]  /*2f60*/  STG.E desc[UR8][R14.64], R17 ;  /* 0x000000110e007986 */ /* 0x0011e8000c101908 */
[----:B------:R-:W2:Y:S01]  /*2f70*/  LDG.E R0, desc[UR8][R8.64] ;  /* 0x0000000808007981 */ /* 0x000ea2000c1e1900 */
[----:B------:R-:W1:Y:S08]  /*2f80*/  LDC.64 R6, c[0x0][0x3c0] ;  /* 0x0000f000ff067b82 */ /* 0x000e700000000a00 */
[----:B------:R-:W3:Y:S01]  /*2f90*/  LDC.64 R18, c[0x0][0x3c8] ;  /* 0x0000f200ff127b82 */ /* 0x000ee20000000a00 */
[----:B--2---:R-:W-:-:S05]  /*2fa0*/  FMUL R3, R0, R3 ;  /* 0x0000000300037220 */ /* 0x004fca0000400000 */
[----:B-1----:R0:W-:Y:S04]  /*2fb0*/  STG.E desc[UR8][R6.64], R3 ;  /* 0x0000000306007986 */ /* 0x0021e8000c101908 */
[----:B------:R-:W3:Y:S04]  /*2fc0*/  LDG.E R21, desc[UR8][R8.64] ;  /* 0x0000000808157981 */ /* 0x000ee8000c1e1900 */
[----:B---3--:R0:W-:Y:S02]  /*2fd0*/  STG.E desc[UR8][R18.64], R21 ;  /* 0x0000001512007986 */ /* 0x0081e4000c101908 */
.L_x_40:
[----:B------:R-:W-:Y:S05]  /*2fe0*/  BSYNC.RECONVERGENT B0 ;  /* 0x0000000000007941 */ /* 0x000fea0003800200 */
.L_x_39:
[----:B------:R-:W-:Y:S06]  /*2ff0*/  BAR.SYNC.DEFER_BLOCKING 0x0 ;  /* 0x0000000000007b1d */ /* 0x000fec0000010000 */
.L_x_38:
[----:B------:R-:W1:Y:S01]  /*3000*/  LDCU UR5, c[0x0][0x3d0] ;  /* 0x00007a00ff0577ac */ /* 0x000e620008000800 */
[----:B------:R-:W-:Y:S01]  /*3010*/  UMOV UR4, URZ ;  /* 0x000000ff00047c82 */ /* 0x000fe20008000000 */
[----:B------:R-:W-:Y:S01]  /*3020*/  UMOV UR10, 0x2e48e8a7 ;  /* 0x2e48e8a7000a7882 */ /* 0x000fe20000000000 */
[----:B------:R-:W-:Y:S01]  /*3030*/  UMOV UR11, 0xc01921ff ;  /* 0xc01921ff000b7882 */ /* 0x000fe20000000000 */
[----:B-1----:R-:W-:-:S09]  /*3040*/  UISETP.NE.AND UP0, UPT, UR5, 0x1, UPT ;  /* 0x000000010500788c */ /* 0x002fd2000bf05270 */
[----:B------:R-:W-:Y:S05]  /*3050*/  BRA.U !UP0, `(.L_x_46) ;  /* 0x0000000908207547 */ /* 0x000fea000b800000 */
[----:B0-----:R-:W-:Y:S01]  /*3060*/  IMAD.MOV R6, RZ, RZ, -R2 ;  /* 0x000000ffff067224 */ /* 0x001fe200078e0a02 */
[----:B------:R-:W-:-:S03]  /*3070*/  ULOP3.LUT UR4, UR5, 0x7ffffffe, URZ, 0xc0, !UPT ;  /* 0x7ffffffe05047892 */ /* 0x000fc6000f8ec0ff */
[----:B------:R-:W-:-:S09]  /*3080*/  UMOV UR5, URZ ;  /* 0x000000ff00057c82 */ /* 0x000fd20008000000 */
.L_x_55:
[----:B------:R-:W-:Y:S01]  /*3090*/  ISETP.NE.AND P0, PT, R6, RZ, PT ;  /* 0x000000ff0600720c */ /* 0x000fe20003f05270 */
[----:B------:R-:W-:-:S12]  /*30a0*/  BSSY.RECONVERGENT B0, `(.L_x_47) ;  /* 0x000003d000007945 */ /* 0x000fd80003800200 */
[----:B01----:R-:W-:Y:S05]  /*30b0*/  @P0 BRA `(.L_x_48) ;  /* 0x0000000000ec0947 */ /* 0x003fea0003800000 */
[----:B------:R-:W2:Y:S04]  /*30c0*/  LDG.E R14, desc[UR8][R8.64] ;  /* 0x00000008080e7981 */ /* 0x000ea8000c1e1900 */
[----:B------:R-:W3:Y:S04]  /*30d0*/  LDG.E R0, desc[UR8][R12.64] ;  /* 0x000000080c007981 */ /* 0x000ee8000c1e1900 */
[----:B------:R-:W4:Y:S04]  /*30e0*/  LDG.E R7, desc[UR8][R12.64+0x4] ;  /* 0x000004080c077981 */ /* 0x000f28000c1e1900 */
[----:B------:R-:W5:Y:S04]  /*30f0*/  LDG.E R18, desc[UR8][R12.64+0x8] ;  /* 0x000008080c127981 */ /* 0x000f68000c1e1900 */
[----:B------:R-:W3:Y:S04]  /*3100*/  LDG.E R3, desc[UR8][R10.64+0x4] ;  /* 0x000004080a037981 */ /* 0x000ee8000c1e1900 */
[----:B------:R-:W4:Y:S01]  /*3110*/  LDG.E R4, desc[UR8][R10.64+0x8] ;  /* 0x000008080a047981 */ /* 0x000f22000c1e1900 */
[----:B------:R-:W-:Y:S01]  /*3120*/  UMOV UR12, 0x2e48e8a7 ;  /* 0x2e48e8a7000c7882 */ /* 0x000fe20000000000 */
[----:B------:R-:W-:Y:S01]  /*3130*/  UMOV UR13, 0x401921ff ;  /* 0x401921ff000d7882 */ /* 0x000fe20000000000 */
[----:B------:R-:W0:Y:S01]  /*3140*/  S2UR UR7, SR_CgaCtaId ;  /* 0x00000000000779c3 */ /* 0x000e220000008800 */
[----:B------:R-:W-:Y:S01]  /*3150*/  UMOV UR6, 0x400 ;  /* 0x0000040000067882 */ /* 0x000fe20000000000 */
[----:B------:R-:W-:Y:S01]  /*3160*/  BSSY.RECONVERGENT B1, `(.L_x_49) ;  /* 0x0000020000017945 */ /* 0x000fe20003800200 */
[----:B0-----:R-:W-:Y:S01]  /*3170*/  ULEA UR6, UR7, UR6, 0x18 ;  /* 0x0000000607067291 */ /* 0x001fe2000f8ec0ff */
[----:B--2---:R-:W-:Y:S01]  /*3180*/  FMUL R20, R14, R14 ;  /* 0x0000000e0e147220 */ /* 0x004fe20000400000 */
[----:B------:R-:W-:-:S05]  /*3190*/  HFMA2 R14, -RZ, RZ, 0, 5.9604644775390625e-08 ;  /* 0x00000001ff0e7431 */ /* 0x000fca00000001ff */
[----:B------:R-:W0:Y:S01]  /*31a0*/  F2F.F64.F32 R20, R20 ;  /* 0x0000001400147310 */ /* 0x000e220000201800 */
[----:B-----5:R-:W-:-:S04]  /*31b0*/  FADD R18, -R18, 0.5 ;  /* 0x3f00000012127421 */ /* 0x020fc80000000100 */
[----:B---3--:R-:W-:-:S03]  /*31c0*/  FMUL R3, R18, R3 ;  /* 0x0000000312037220 */ /* 0x008fc60000400000 */
[----:B0-----:R-:W0:Y:S02]  /*31d0*/  MUFU.RCP64H R15, R21 ;  /* 0x00000015000f7308 */ /* 0x001e240000001800 */
[----:B0-----:R-:W-:-:S08]  /*31e0*/  DFMA R16, -R20, R14, 1 ;  /* 0x3ff000001410742b */ /* 0x001fd0000000010e */
[----:B------:R-:W-:-:S08]  /*31f0*/  DFMA R16, R16, R16, R16 ;  /* 0x000000101010722b */ /* 0x000fd00000000010 */
[----:B------:R-:W-:-:S08]  /*3200*/  DFMA R16, R14, R16, R14 ;  /* 0x000000100e10722b */ /* 0x000fd0000000000e */
[----:B------:R-:W-:-:S08]  /*3210*/  DFMA R22, -R20, R16, 1 ;  /* 0x3ff000001416742b */ /* 0x000fd00000000110 */
[----:B------:R-:W-:Y:S01]  /*3220*/  DFMA R22, R16, R22, R16 ;  /* 0x000000161016722b */ /* 0x000fe20000000010 */
[----:B------:R-:W-:Y:S01]  /*3230*/  FADD R16, -R0, 0.5 ;  /* 0x3f00000000107421 */ /* 0x000fe20000000100 */
[----:B----4-:R-:W-:-:S03]  /*3240*/  FADD R17, -R7, 0.5 ;  /* 0x3f00000007117421 */ /* 0x010fc60000000100 */
[----:B------:R-:W-:Y:S01]  /*3250*/  FMUL R0, R16, R16 ;  /* 0x0000001010007220 */ /* 0x000fe20000400000 */
[C---:B------:R-:W-:Y:S02]  /*3260*/  FFMA R4, R17.reuse, R4, -R3 ;  /* 0x0000000411047223 */ /* 0x040fe40000000803 */
[----:B------:R-:W-:Y:S01]  /*3270*/  DMUL R14, R22, -UR12 ;  /* 0x8000000c160e7c28 */ /* 0x000fe20008000000 */
[----:B------:R-:W-:Y:S02]  /*3280*/  FFMA R19, R17, R17, R0 ;  /* 0x0000001111137223 */ /* 0x000fe40000000000 */
[----:B------:R0:W-:Y:S02]  /*3290*/  STS [UR6+0x10], R4 ;  /* 0x00001004ff007988 */ /* 0x0001e40008000806 */
[----:B------:R-:W-:-:S03]  /*32a0*/  FFMA R19, R18, R18, R19 ;  /* 0x0000001212137223 */ /* 0x000fc60000000013 */
[----:B------:R-:W-:Y:S02]  /*32b0*/  DFMA R24, -R20, R14, -UR12 ;  /* 0x8000000c14187e2b */ /* 0x000fe4000800010e */
[----:B------:R0:W-:Y:S06]  /*32c0*/  STS.128 [UR6], R16 ;  /* 0x00000010ff007988 */ /* 0x0001ec0008000c06 */
[----:B------:R-:W-:-:S10]  /*32d0*/  DFMA R14, R22, R24, R14 ;  /* 0x00000018160e722b */ /* 0x000fd4000000000e */
[----:B------:R-:W-:-:S05]  /*32e0*/  FFMA R0, RZ, R21, R15 ;  /* 0x00000015ff007223 */ /* 0x000fca000000000f */
[----:B------:R-:W-:-:S13]  /*32f0*/  FSETP.GT.AND P0, PT, |R0|, 1.469367938527859385e-39, PT ;  /* 0x001000000000780b */ /* 0x000fda0003f04200 */
[----:B0-----:R-:W-:Y:S05]  /*3300*/  @P0 BRA `(.L_x_50) ;  /* 0x0000000000140947 */ /* 0x001fea0003800000 */
[----:B------:R-:W-:Y:S02]  /*3310*/  MOV R17, R21 ;  /* 0x0000001500117202 */ /* 0x000fe40000000f00 */
[----:B------:R-:W-:-:S07]  /*3320*/  MOV R18, 0x3340 ;  /* 0x0000334000127802 */ /* 0x000fce0000000f00 */
[----:B------:R-:W-:Y:S05]  /*3330*/  CALL.REL.NOINC `($__internal_0_$__cuda_sm20_div_rn_f64_full) ;  /* 0x0000000800787944 */ /* 0x000fea0003c00000 */
[----:B------:R-:W-:Y:S01]  /*3340*/  IMAD.MOV.U32 R14, RZ, RZ, R24 ;  /* 0x000000ffff0e7224 */ /* 0x000fe200078e0018 */
[----:B------:R-:W-:-:S07]  /*3350*/  MOV R15, R25 ;  /* 0x00000019000f7202 */ /* 0x000fce0000000f00 */
.L_x_50:
[----:B------:R-:W-:Y:S05]  /*3360*/  BSYNC.RECONVERGENT B1 ;  /* 0x0000000000017941 */ /* 0x000fea0003800200 */
.L_x_49:
[----:B------:R-:W0:Y:S02]  /*3370*/  LDC.64 R16, c[0x0][0x3b0] ;  /* 0x0000ec00ff107b82 */ /* 0x000e240000000a00 */
[----:B0-----:R-:W2:Y:S01]  /*3380*/  LDG.E R7, desc[UR8][R16.64] ;  /* 0x0000000810077981 */ /* 0x001ea2000c1e1900 */
[----:B------:R-:W0:Y:S01]  /*3390*/  F2F.F32.F64 R14, R14 ;  /* 0x0000000e000e7310 */ /* 0x000e220000301000 */
[----:B------:R-:W-:Y:S02]  /*33a0*/  HFMA2 R0, -RZ, RZ, 0.96630859375, -0.0022525787353515625 ;  /* 0x3bbb989dff007431 */ /* 0x000fe400000001ff */
[----:B------:R-:W-:Y:S02]  /*33b0*/  IMAD.MOV.U32 R3, RZ, RZ, 0x437c0000 ;  /* 0x437c0000ff037424 */ /* 0x000fe400078e00ff */
[----:B0-----:R-:W-:-:S04]  /*33c0*/  FMUL R19, R19, R14 ;  /* 0x0000000e13137220 */ /* 0x001fc80000400000 */
[----:B------:R-:W-:-:S04]  /*33d0*/  FFMA.SAT R0, R19, R0, 0.5 ;  /* 0x3f00000013007423 */ /* 0x000fc80000002000 */
[----:B------:R-:W-:-:S04]  /*33e0*/  FFMA.RM R0, R0, R3, 12582913 ;  /* 0x4b40000100007423 */ /* 0x000fc80000004003 */
[C---:B------:R-:W-:Y:S01]  /*33f0*/  FADD R18, R0.reuse, -12583039 ;  /* 0xcb40007f00127421 */ /* 0x040fe20000000000 */
[----:B------:R-:W-:-:S03]  /*3400*/  SHF.L.U32 R0, R0, 0x17, RZ ;  /* 0x0000001700007819 */ /* 0x000fc600000006ff */
[----:B------:R-:W-:-:S04]  /*3410*/  FFMA R18, R19, 1.4426950216293334961, -R18 ;  /* 0x3fb8aa3b13127823 */ /* 0x000fc80000000812 */
[----:B------:R-:W-:-:S04]  /*3420*/  FFMA R18, R19, 1.925963033500011079e-08, R18 ;  /* 0x32a5706013127823 */ /* 0x000fc80000000012 */
[----:B------:R-:W0:Y:S02]  /*3430*/  MUFU.EX2 R3, R18 ;  /* 0x0000001200037308 */ /* 0x000e240000000800 */
[----:B0-----:R-:W-:-:S04]  /*3440*/  FMUL R3, R0, R3 ;  /* 0x0000000300037220 */ /* 0x001fc80000400000 */
[----:B--2---:R-:W-:-:S05]  /*3450*/  FFMA R3, R4, R3, R7 ;  /* 0x0000000304037223 */ /* 0x004fca0000000007 */
[----:B------:R0:W-:Y:S02]  /*3460*/  STG.E desc[UR8][R16.64], R3 ;  /* 0x0000000310007986 */ /* 0x0001e4000c101908 */
.L_x_48:
[----:B------:R-:W-:Y:S05]  /*3470*/  BSYNC.RECONVERGENT B0 ;  /* 0x0000000000007941 */ /* 0x000fea0003800200 */
.L_x_47:
[----:B------:R-:W-:Y:S01]  /*3480*/  UIADD3 UR6, UPT, UPT, UR5, 0x1, URZ ;  /* 0x0000000105067890 */ /* 0x000fe2000fffe0ff */
[----:B------:R-:W-:Y:S05]  /*3490*/  BAR.SYNC.DEFER_BLOCKING 0x0 ;  /* 0x0000000000007b1d */ /* 0x000fea0000010000 */
[----:B------:R-:W-:Y:S01]  /*34a0*/  ISETP.NE.AND P0, PT, R2, UR6, PT ;  /* 0x0000000602007c0c */ /* 0x000fe2000bf05270 */
[----:B------:R-:W-:-:S12]  /*34b0*/  BSSY.RECONVERGENT B0, `(.L_x_51) ;  /* 0x000003d000007945 */ /* 0x000fd80003800200 */
[----:B------:R-:W-:Y:S05]  /*34c0*/  @P0 BRA `(.L_x_52) ;  /* 0x0000000000ec0947 */ /* 0x000fea0003800000 */
[----:B------:R-:W2:Y:S04]  /*34d0*/  LDG.E R14, desc[UR8][R8.64] ;  /* 0x00000008080e7981 */ /* 0x000ea8000c1e1900 */
[----:B------:R-:W3:Y:S04]  /*34e0*/  LDG.E R0, desc[UR8][R12.64] ;  /* 0x000000080c007981 */ /* 0x000ee8000c1e1900 */
[----:B------:R-:W4:Y:S04]  /*34f0*/  LDG.E R7, desc[UR8][R12.64+0x4] ;  /* 0x000004080c077981 */ /* 0x000f28000c1e1900 */
[----:B------:R-:W5:Y:S04]  /*3500*/  LDG.E R18, desc[UR8][R12.64+0x8] ;  /* 0x000008080c127981 */ /* 0x000f68000c1e1900 */
[----:B0-----:R-:W3:Y:S04]  /*3510*/  LDG.E R3, desc[UR8][R10.64+0x4] ;  /* 0x000004080a037981 */ /* 0x001ee8000c1e1900 */
        /* <DEDUP_REMOVED lines=8> */
[----:B------:R-:W-:-:S05]  /*35a0*/  MOV R14, 0x1 ;  /* 0x00000001000e7802 */ /* 0x000fca0000000f00 */
        /* <DEDUP_REMOVED lines=23> */
[----:B------:R-:W-:Y:S01]  /*3720*/  IMAD.MOV.U32 R17, RZ, RZ, R21 ;  /* 0x000000ffff117224 */ /* 0x000fe200078e0015 */
[----:B------:R-:W-:-:S07]  /*3730*/  MOV R18, 0x3750 ;  /* 0x0000375000127802 */ /* 0x000fce0000000f00 */
[----:B------:R-:W-:Y:S05]  /*3740*/  CALL.REL.NOINC `($__internal_0_$__cuda_sm20_div_rn_f64_full) ;  /* 0x0000000400747944 */ /* 0x000fea0003c00000 */
[----:B------:R-:W-:Y:S02]  /*3750*/  MOV R14, R24 ;  /* 0x00000018000e7202 */ /* 0x000fe40000000f00 */
[----:B------:R-:W-:-:S07]  /*3760*/  MOV R15, R25 ;  /* 0x00000019000f7202 */ /* 0x000fce0000000f00 */
.L_x_54:
[----:B------:R-:W-:Y:S05]  /*3770*/  BSYNC.RECONVERGENT B1 ;  /* 0x0000000000017941 */ /* 0x000fea0003800200 */
.L_x_53:
[----:B------:R-:W0:Y:S02]  /*3780*/  LDC.64 R16, c[0x0][0x3b0] ;  /* 0x0000ec00ff107b82 */ /* 0x000e240000000a00 */
[----:B0-----:R-:W2:Y:S01]  /*3790*/  LDG.E R7, desc[UR8][R16.64] ;  /* 0x0000000810077981 */ /* 0x001ea2000c1e1900 */
[----:B------:R-:W0:Y:S01]  /*37a0*/  F2F.F32.F64 R14, R14 ;  /* 0x0000000e000e7310 */ /* 0x000e220000301000 */
[----:B------:R-:W-:Y:S02]  /*37b0*/  HFMA2 R3, -RZ, RZ, 3.7421875, 0 ;  /* 0x437c0000ff037431 */ /* 0x000fe400000001ff */
        /* <DEDUP_REMOVED lines=12> */
.L_x_52:
[----:B------:R-:W-:Y:S05]  /*3880*/  BSYNC.RECONVERGENT B0 ;  /* 0x0000000000007941 */ /* 0x000fea0003800200 */
.L_x_51:
[----:B------:R-:W-:Y:S01]  /*3890*/  BAR.SYNC.DEFER_BLOCKING 0x0 ;  /* 0x0000000000007b1d */ /* 0x000fe20000010000 */
[----:B------:R-:W-:Y:S01]  /*38a0*/  UIADD3 UR5, UPT, UPT, UR5, 0x2, URZ ;  /* 0x0000000205057890 */ /* 0x000fe2000fffe0ff */
[----:B------:R-:W-:-:S03]  /*38b0*/  VIADD R6, R6, 0x2 ;  /* 0x0000000206067836 */ /* 0x000fc60000000000 */
[----:B------:R-:W-:-:S09]  /*38c0*/  UISETP.NE.AND UP0, UPT, UR5, UR4, UPT ;  /* 0x000000040500728c */ /* 0x000fd2000bf05270 */
[----:B------:R-:W-:Y:S05]  /*38d0*/  BRA.U UP0, `(.L_x_55) ;  /* 0xfffffff500ec7547 */ /* 0x000fea000b83ffff */
.L_x_46:
[----:B------:R-:W-:-:S13]  /*38e0*/  ISETP.NE.AND P0, PT, R5, RZ, PT ;  /* 0x000000ff0500720c */ /* 0x000fda0003f05270 */
[----:B------:R-:W-:Y:S05]  /*38f0*/  @!P0 EXIT ;  /* 0x000000000000894d */ /* 0x000fea0003800000 */
[----:B------:R-:W-:Y:S01]  /*3900*/  ISETP.NE.AND P0, PT, R2, UR4, PT ;  /* 0x0000000402007c0c */ /* 0x000fe2000bf05270 */
[----:B------:R-:W-:-:S12]  /*3910*/  BSSY.RECONVERGENT B0, `(.L_x_56) ;  /* 0x000003e000007945 */ /* 0x000fd80003800200 */
[----:B------:R-:W-:Y:S05]  /*3920*/  @P0 BRA `(.L_x_57) ;  /* 0x0000000000f00947 */ /* 0x000fea0003800000 */
[----:B------:R-:W2:Y:S04]  /*3930*/  LDG.E R8, desc[UR8][R8.64] ;  /* 0x0000000808087981 */ /* 0x000ea8000c1e1900 */
[----:B------:R-:W3:Y:S04]  /*3940*/  LDG.E R0, desc[UR8][R12.64] ;  /* 0x000000080c007981 */ /* 0x000ee8000c1e1900 */
[----:B0-----:R-:W4:Y:S04]  /*3950*/  LDG.E R6, desc[UR8][R12.64+0x4] ;  /* 0x000004080c067981 */ /* 0x001f28000c1e1900 */
[----:B------:R-:W5:Y:S04]  /*3960*/  LDG.E R7, desc[UR8][R12.64+0x8] ;  /* 0x000008080c077981 */ /* 0x000f68000c1e1900 */
[----:B-1----:R-:W5:Y:S04]  /*3970*/  LDG.E R17, desc[UR8][R10.64+0x4] ;  /* 0x000004080a117981 */ /* 0x002f68000c1e1900 */
[----:B------:R0:W5:Y:S01]  /*3980*/  LDG.E R16, desc[UR8][R10.64+0x8] ;  /* 0x000008080a107981 */ /* 0x000162000c1e1900 */
[----:B------:R-:W-:Y:S01]  /*3990*/  MOV R2, 0x1 ;  /* 0x0000000100027802 */ /* 0x000fe20000000f00 */
[----:B------:R-:W-:Y:S01]  /*39a0*/  UMOV UR6, 0x2e48e8a7 ;  /* 0x2e48e8a700067882 */ /* 0x000fe20000000000 */
[----:B------:R-:W-:Y:S01]  /*39b0*/  UMOV UR7, 0x401921ff ;  /* 0x401921ff00077882 */ /* 0x000fe20000000000 */
[----:B------:R-:W1:Y:S01]  /*39c0*/  S2UR UR5, SR_CgaCtaId ;  /* 0x00000000000579c3 */ /* 0x000e620000008800 */
[----:B------:R-:W-:Y:S01]  /*39d0*/  UMOV UR4, 0x400 ;  /* 0x0000040000047882 */ /* 0x000fe20000000000 */
[----:B------:R-:W-:Y:S01]  /*39e0*/  BSSY.RECONVERGENT B1, `(.L_x_58) ;  /* 0x0000020000017945 */ /* 0x000fe20003800200 */
[----:B-1----:R-:W-:Y:S01]  /*39f0*/  ULEA UR4, UR5, UR4, 0x18 ;  /* 0x0000000405047291 */ /* 0x002fe2000f8ec0ff */
[----:B--2---:R-:W-:-:S06]  /*3a00*/  FMUL R14, R8, R8 ;  /* 0x00000008080e7220 */ /* 0x004fcc0000400000 */
[----:B------:R-:W1:Y:S08]  /*3a10*/  F2F.F64.F32 R14, R14 ;  /* 0x0000000e000e7310 */ /* 0x000e700000201800 */
[----:B-1----:R-:W1:Y:S02]  /*3a20*/  MUFU.RCP64H R3, R15 ;  /* 0x0000000f00037308 */ /* 0x002e640000001800 */
[----:B-1----:R-:W-:-:S08]  /*3a30*/  DFMA R4, -R14, R2, 1 ;  /* 0x3ff000000e04742b */ /* 0x002fd00000000102 */
[----:B------:R-:W-:-:S08]  /*3a40*/  DFMA R4, R4, R4, R4 ;  /* 0x000000040404722b */ /* 0x000fd00000000004 */
[----:B------:R-:W-:-:S08]  /*3a50*/  DFMA R4, R2, R4, R2 ;  /* 0x000000040204722b */ /* 0x000fd00000000002 */
[----:B------:R-:W-:-:S08]  /*3a60*/  DFMA R2, -R14, R4, 1 ;  /* 0x3ff000000e02742b */ /* 0x000fd00000000104 */
[----:B------:R-:W-:Y:S01]  /*3a70*/  DFMA R8, R4, R2, R4 ;  /* 0x000000020408722b */ /* 0x000fe20000000004 */
[----:B---3--:R-:W-:Y:S01]  /*3a80*/  FADD R4, -R0, 0.5 ;  /* 0x3f00000000047421 */ /* 0x008fe20000000100 */
[----:B----4-:R-:W-:Y:S01]  /*3a90*/  FADD R5, -R6, 0.5 ;  /* 0x3f00000006057421 */ /* 0x010fe20000000100 */
[----:B-----5:R-:W-:Y:S02]  /*3aa0*/  FADD R6, -R7, 0.5 ;  /* 0x3f00000007067421 */ /* 0x020fe40000000100 */
[----:B------:R-:W-:-:S03]  /*3ab0*/  FMUL R0, R4, R4 ;  /* 0x0000000404007220 */ /* 0x000fc60000400000 */
[----:B0-----:R-:W-:Y:S01]  /*3ac0*/  DMUL R10, R8, -UR6 ;  /* 0x80000006080a7c28 */ /* 0x001fe20008000000 */
[----:B------:R-:W-:Y:S01]  /*3ad0*/  FMUL R17, R6, R17 ;  /* 0x0000001106117220 */ /* 0x000fe20000400000 */
[----:B------:R-:W-:-:S03]  /*3ae0*/  FFMA R7, R5, R5, R0 ;  /* 0x0000000505077223 */ /* 0x000fc60000000000 */
[----:B------:R-:W-:Y:S01]  /*3af0*/  FFMA R2, R5, R16, -R17 ;  /* 0x0000001005027223 */ /* 0x000fe20000000811 */
[----:B------:R-:W-:Y:S02]  /*3b00*/  FFMA R7, R6, R6, R7 ;  /* 0x0000000606077223 */ /* 0x000fe40000000007 */
[----:B------:R-:W-:Y:S02]  /*3b10*/  DFMA R12, -R14, R10, -UR6 ;  /* 0x800000060e0c7e2b */ /* 0x000fe4000800010a */
[----:B------:R0:W-:Y:S04]  /*3b20*/  STS [UR4+0x10], R2 ;  /* 0x00001002ff007988 */ /* 0x0001e80008000804 */
[----:B------:R0:W-:Y:S02]  /*3b30*/  STS.128 [UR4], R4 ;  /* 0x00000004ff007988 */ /* 0x0001e40008000c04 */
[----:B------:R-:W-:-:S10]  /*3b40*/  DFMA R8, R8, R12, R10 ;  /* 0x0000000c0808722b */ /* 0x000fd4000000000a */
[----:B------:R-:W-:-:S05]  /*3b50*/  FFMA R0, RZ, R15, R9 ;  /* 0x0000000fff007223 */ /* 0x000fca0000000009 */
[----:B------:R-:W-:-:S13]  /*3b60*/  FSETP.GT.AND P0, PT, |R0|, 1.469367938527859385e-39, PT ;  /* 0x001000000000780b */ /* 0x000fda0003f04200 */
[----:B0-----:R-:W-:Y:S05]  /*3b70*/  @P0 BRA `(.L_x_59) ;  /* 0x0000000000180947 */ /* 0x001fea0003800000 */
[----:B------:R-:W-:Y:S01]  /*3b80*/  MOV R20, R14 ;  /* 0x0000000e00147202 */ /* 0x000fe20000000f00 */
[----:B------:R-:W-:Y:S01]  /*3b90*/  IMAD.MOV.U32 R17, RZ, RZ, R15 ;  /* 0x000000ffff117224 */ /* 0x000fe200078e000f */
[----:B------:R-:W-:-:S07]  /*3ba0*/  MOV R18, 0x3bc0 ;  /* 0x00003bc000127802 */ /* 0x000fce0000000f00 */
[----:B------:R-:W-:Y:S05]  /*3bb0*/  CALL.REL.NOINC `($__internal_0_$__cuda_sm20_div_rn_f64_full) ;  /* 0x0000000000587944 */ /* 0x000fea0003c00000 */
[----:B------:R-:W-:Y:S02]  /*3bc0*/  MOV R8, R24 ;  /* 0x0000001800087202 */ /* 0x000fe40000000f00 */
[----:B------:R-:W-:-:S07]  /*3bd0*/  MOV R9, R25 ;  /* 0x0000001900097202 */ /* 0x000fce0000000f00 */
.L_x_59:
[----:B------:R-:W-:Y:S05]  /*3be0*/  BSYNC.RECONVERGENT B1 ;  /* 0x0000000000017941 */ /* 0x000fea0003800200 */
.L_x_58:
        /* <DEDUP_REMOVED lines=16> */
.L_x_57:
[----:B------:R-:W-:Y:S05]  /*3cf0*/  BSYNC.RECONVERGENT B0 ;  /* 0x0000000000007941 */ /* 0x000fea0003800200 */
.L_x_56:
[----:B------:R-:W-:Y:S06]  /*3d00*/  BAR.SYNC.DEFER_BLOCKING 0x0 ;  /* 0x0000000000007b1d */ /* 0x000fec0000010000 */
[----:B------:R-:W-:Y:S05]  /*3d10*/  EXIT ;  /* 0x000000000000794d */ /* 0x000fea0003800000 */
        .weak           $__internal_0_$__cuda_sm20_div_rn_f64_full
        .type           $__internal_0_$__cuda_sm20_div_rn_f64_full,@function
        .size           $__internal_0_$__cuda_sm20_div_rn_f64_full,($__internal_1_$__cuda_sm20_sqrt_rn_f32_slowpath - $__internal_0_$__cuda_sm20_div_rn_f64_full)
$__internal_0_$__cuda_sm20_div_rn_f64_full:
[C---:B------:R-:W-:Y:S01]  /*3d20*/  FSETP.GEU.AND P0, PT, |R17|.reuse, 1.469367938527859385e-39, PT ;  /* 0x001000001100780b */ /* 0x040fe20003f0e200 */
[----:B------:R-:W-:Y:S01]  /*3d30*/  IMAD.MOV.U32 R16, RZ, RZ, R20 ;  /* 0x000000ffff107224 */ /* 0x000fe200078e0014 */
[----:B------:R-:W-:Y:S02]  /*3d40*/  LOP3.LUT R14, R17, 0x800fffff, RZ, 0xc0, !PT ;  /* 0x800fffff110e7812 */ /* 0x000fe400078ec0ff */
[----:B------:R-:W-:Y:S02]  /*3d50*/  MOV R24, 0x1 ;  /* 0x0000000100187802 */ /* 0x000fe40000000f00 */
[----:B------:R-:W-:Y:S02]  /*3d60*/  LOP3.LUT R15, R14, 0x3ff00000, RZ, 0xfc, !PT ;  /* 0x3ff000000e0f7812 */ /* 0x000fe400078efcff */
[----:B------:R-:W-:Y:S01]  /*3d70*/  MOV R14, R20 ;  /* 0x00000014000e7202 */ /* 0x000fe20000000f00 */
[----:B------:R-:W-:Y:S01]  /*3d80*/  IMAD.U32 R20, RZ, RZ, UR10 ;  /* 0x0000000aff147e24 */ /* 0x000fe2000f8e00ff */
[----:B------:R-:W-:-:S02]  /*3d90*/  MOV R21, UR11 ;  /* 0x0000000b00157c02 */ /* 0x000fc40008000f00 */
[----:B------:R-:W-:Y:S01]  /*3da0*/  LOP3.LUT R28, R17, 0x7ff00000, RZ, 0xc0, !PT ;  /* 0x7ff00000111c7812 */ /* 0x000fe200078ec0ff */
[----:B------:R-:W-:Y:S01]  /*3db0*/  @!P0 DMUL R14, R16, 8.98846567431157953865e+307 ;  /* 0x7fe00000100e8828 */ /* 0x000fe20000000000 */
[----:B------:R-:W-:Y:S02]  /*3dc0*/  LOP3.LUT R3, R21, 0x7ff00000, RZ, 0xc0, !PT ;  /* 0x7ff0000015037812 */ /* 0x000fe400078ec0ff */
[----:B------:R-:W-:Y:S02]  /*3dd0*/  MOV R0, 0x1ca00000 ;  /* 0x1ca0000000007802 */ /* 0x000fe40000000f00 */
[----:B------:R-:W-:Y:S01]  /*3de0*/  ISETP.GE.U32.AND P1, PT, R3, R28, PT ;  /* 0x0000001c0300720c */ /* 0x000fe20003f26070 */
[----:B------:R-:W0:Y:S01]  /*3df0*/  MUFU.RCP64H R25, R15 ;  /* 0x0000000f00197308 */ /* 0x000e220000001800 */
[----:B------:R-:W-:Y:S01]  /*3e00*/  IMAD.MOV.U32 R30, RZ, RZ, R3 ;  /* 0x000000ffff1e7224 */ /* 0x000fe200078e0003 */
[----:B0-----:R-:W-:-:S08]  /*3e10*/  DFMA R22, R24, -R14, 1 ;  /* 0x3ff000001816742b */ /* 0x001fd0000000080e */
[----:B------:R-:W-:-:S08]  /*3e20*/  DFMA R22, R22, R22, R22 ;  /* 0x000000161616722b */ /* 0x000fd00000000016 */
[----:B------:R-:W-:Y:S01]  /*3e30*/  DFMA R24, R24, R22, R24 ;  /* 0x000000161818722b */ /* 0x000fe20000000018 */
[----:B------:R-:W-:Y:S02]  /*3e40*/  SEL R23, R0, 0x63400000, !P1 ;  /* 0x6340000000177807 */ /* 0x000fe40004800000 */
[----:B------:R-:W-:Y:S02]  /*3e50*/  FSETP.GEU.AND P1, PT, |R21|, 1.469367938527859385e-39, PT ;  /* 0x001000001500780b */ /* 0x000fe40003f2e200 */
[----:B------:R-:W-:-:S03]  /*3e60*/  LOP3.LUT R23, R23, 0x800fffff, R21, 0xf8, !PT ;  /* 0x800fffff17177812 */ /* 0x000fc600078ef815 */
[----:B------:R-:W-:Y:S01]  /*3e70*/  DFMA R26, R24, -R14, 1 ;  /* 0x3ff00000181a742b */ /* 0x000fe2000000080e */
[----:B------:R-:W-:-:S07]  /*3e80*/  MOV R22, R20 ;  /* 0x0000001400167202 */ /* 0x000fce0000000f00 */
[----:B------:R-:W-:Y:S01]  /*3e90*/  DFMA R24, R24, R26, R24 ;  /* 0x0000001a1818722b */ /* 0x000fe20000000018 */
[----:B------:R-:W-:Y:S10]  /*3ea0*/  @P1 BRA `(.L_x_60) ;  /* 0x0000000000201947 */ /* 0x000ff40003800000 */
[----:B------:R-:W-:-:S04]  /*3eb0*/  LOP3.LUT R26, R17, 0x7ff00000, RZ, 0xc0, !PT ;  /* 0x7ff00000111a7812 */ /* 0x000fc800078ec0ff */
[----:B------:R-:W-:Y:S02]  /*3ec0*/  ISETP.GE.U32.AND P1, PT, R3, R26, PT ;  /* 0x0000001a0300720c */ /* 0x000fe40003f26070 */
[----:B------:R-:W-:Y:S02]  /*3ed0*/  MOV R26, RZ ;  /* 0x000000ff001a7202 */ /* 0x000fe40000000f00 */
[----:B------:R-:W-:-:S04]  /*3ee0*/  SEL R27, R0, 0x63400000, !P1 ;  /* 0x63400000001b7807 */ /* 0x000fc80004800000 */
[----:B------:R-:W-:-:S04]  /*3ef0*/  LOP3.LUT R27, R27, 0x80000000, R21, 0xf8, !PT ;  /* 0x800000001b1b7812 */ /* 0x000fc800078ef815 */
[----:B------:R-:W-:-:S06]  /*3f00*/  LOP3.LUT R27, R27, 0x100000, RZ, 0xfc, !PT ;  /* 0x001000001b1b7812 */ /* 0x000fcc00078efcff */
[----:B------:R-:W-:-:S10]  /*3f10*/  DFMA R22, R22, 2, -R26 ;  /* 0x400000001616782b */ /* 0x000fd4000000081a */
[----:B------:R-:W-:-:S07]  /*3f20*/  LOP3.LUT R30, R23, 0x7ff00000, RZ, 0xc0, !PT ;  /* 0x7ff00000171e7812 */ /* 0x000fce00078ec0ff */
.L_x_60:
[----:B------:R-:W-:Y:S01]  /*3f30*/  IMAD.MOV.U32 R31, RZ, RZ, R28 ;  /* 0x000000ffff1f7224 */ /* 0x000fe200078e001c */
[----:B------:R-:W-:Y:S01]  /*3f40*/  @!P0 LOP3.LUT R31, R15, 0x7ff00000, RZ, 0xc0, !PT ;  /* 0x7ff000000f1f8812 */ /* 0x000fe200078ec0ff */
[----:B------:R-:W-:Y:S01]  /*3f50*/  DMUL R26, R24, R22 ;  /* 0x00000016181a7228 */ /* 0x000fe20000000000 */
[----:B------:R-:W-:Y:S01]  /*3f60*/  IADD3 R32, PT, PT, R30, -0x1, RZ ;  /* 0xffffffff1e207810 */ /* 0x000fe20007ffe0ff */
[----:B------:R-:W-:Y:S01]  /*3f70*/  BSSY.RECONVERGENT B2, `(.L_x_61) ;  /* 0x0000037000027945 */ /* 0x000fe20003800200 */
[----:B------:R-:W-:Y:S02]  /*3f80*/  IADD3 R33, PT, PT, R31, -0x1, RZ ;  /* 0xffffffff1f217810 */ /* 0x000fe40007ffe0ff */
[----:B------:R-:W-:-:S03]  /*3f90*/  ISETP.GT.U32.AND P0, PT, R32, 0x7feffffe, PT ;  /* 0x7feffffe2000780c */ /* 0x000fc60003f04070 */
[----:B------:R-:W-:Y:S01]  /*3fa0*/  DFMA R28, R26, -R14, R22 ;  /* 0x8000000e1a1c722b */ /* 0x000fe20000000016 */
[----:B------:R-:W-:-:S07]  /*3fb0*/  ISETP.GT.U32.OR P0, PT, R33, 0x7feffffe, P0 ;  /* 0x7feffffe2100780c */ /* 0x000fce0000704470 */
[----:B------:R-:W-:-:S06]  /*3fc0*/  DFMA R28, R24, R28, R26 ;  /* 0x0000001c181c722b */ /* 0x000fcc000000001a */
[----:B------:R-:W-:Y:S05]  /*3fd0*/  @P0 BRA `(.L_x_62) ;  /* 0x00000000006c0947 */ /* 0x000fea0003800000 */
[----:B------:R-:W-:-:S04]  /*3fe0*/  LOP3.LUT R24, R17, 0x7ff00000, RZ, 0xc0, !PT ;  /* 0x7ff0000011187812 */ /* 0x000fc800078ec0ff */
[CC--:B------:R-:W-:Y:S02]  /*3ff0*/  VIADDMNMX R20, R3.reuse, -R24.reuse, 0xb9600000, !PT ;  /* 0xb960000003147446 */ /* 0x0c0fe40007800918 */
[----:B------:R-:W-:Y:S02]  /*4000*/  ISETP.GE.U32.AND P0, PT, R3, R24, PT ;  /* 0x000000180300720c */ /* 0x000fe40003f06070 */
[----:B------:R-:W-:Y:S02]  /*4010*/  VIMNMX R20, PT, PT, R20, 0x46a00000, PT ;  /* 0x46a0000014147848 */ /* 0x000fe40003fe0100 */
[----:B------:R-:W-:-:S05]  /*4020*/  SEL R3, R0, 0x63400000, !P0 ;  /* 0x6340000000037807 */ /* 0x000fca0004000000 */
[----:B------:R-:W-:Y:S01]  /*4030*/  IMAD.IADD R0, R20, 0x1, -R3 ;  /* 0x0000000114007824 */ /* 0x000fe200078e0a03 */
[----:B------:R-:W-:-:S04]  /*4040*/  MOV R20, RZ ;  /* 0x000000ff00147202 */ /* 0x000fc80000000f00 */
[----:B------:R-:W-:-:S06]  /*4050*/  IADD3 R21, PT, PT, R0, 0x7fe00000, RZ ;  /* 0x7fe0000000157810 */ /* 0x000fcc0007ffe0ff */
[----:B------:R-:W-:-:S10]  /*4060*/  DMUL R24, R28, R20 ;  /* 0x000000141c187228 */ /* 0x000fd40000000000 */
[----:B------:R-:W-:-:S13]  /*4070*/  FSETP.GTU.AND P0, PT, |R25|, 1.469367938527859385e-39, PT ;  /* 0x001000001900780b */ /* 0x000fda0003f0c200 */
[----:B------:R-:W-:Y:S05]  /*4080*/  @P0 BRA `(.L_x_63) ;  /* 0x0000000000940947 */ /* 0x000fea0003800000 */
[----:B------:R-:W-:Y:S01]  /*4090*/  DFMA R14, R28, -R14, R22 ;  /* 0x8000000e1c0e722b */ /* 0x000fe20000000016 */
[----:B------:R-:W-:-:S09]  /*40a0*/  IMAD.MOV.U32 R20, RZ, RZ, RZ ;  /* 0x000000ffff147224 */ /* 0x000fd200078e00ff */
[C---:B------:R-:W-:Y:S02]  /*40b0*/  FSETP.NEU.AND P0, PT, R15.reuse, RZ, PT ;  /* 0x000000ff0f00720b */ /* 0x040fe40003f0d000 */
[----:B------:R-:W-:-:S04]  /*40c0*/  LOP3.LUT R17, R15, 0x80000000, R17, 0x48, !PT ;  /* 0x800000000f117812 */ /* 0x000fc800078e4811 */
[----:B------:R-:W-:-:S07]  /*40d0*/  LOP3.LUT R21, R17, R21, RZ, 0xfc, !PT ;  /* 0x0000001511157212 */ /* 0x000fce00078efcff */
[----:B------:R-:W-:Y:S05]  /*40e0*/  @!P0 BRA `(.L_x_63) ;  /* 0x00000000007c8947 */ /* 0x000fea0003800000 */
[C---:B------:R-:W-:Y:S01]  /*40f0*/  IADD3 R15, PT, PT, -R0.reuse, RZ, RZ ;  /* 0x000000ff000f7210 */ /* 0x040fe20007ffe1ff */
[----:B------:R-:W-:Y:S01]  /*4100*/  DMUL.RP R20, R28, R20 ;  /* 0x000000141c147228 */ /* 0x000fe20000008000 */
[----:B------:R-:W-:Y:S02]  /*4110*/  MOV R14, RZ ;  /* 0x000000ff000e7202 */ /* 0x000fe40000000f00 */
[----:B------:R-:W-:-:S04]  /*4120*/  IADD3 R3, PT, PT, -R0, -0x43300000, RZ ;  /* 0xbcd0000000037810 */ /* 0x000fc80007ffe1ff */
[----:B------:R-:W-:-:S03]  /*4130*/  DFMA R14, R24, -R14, R28 ;  /* 0x8000000e180e722b */ /* 0x000fc6000000001c */
[----:B------:R-:W-:-:S07]  /*4140*/  LOP3.LUT R17, R21, R17, RZ, 0x3c, !PT ;  /* 0x0000001115117212 */ /* 0x000fce00078e3cff */
[----:B------:R-:W-:-:S04]  /*4150*/  FSETP.NEU.AND P0, PT, |R15|, R3, PT ;  /* 0x000000030f00720b */ /* 0x000fc80003f0d200 */
[----:B------:R-:W-:Y:S02]  /*4160*/  FSEL R24, R20, R24, !P0 ;  /* 0x0000001814187208 */ /* 0x000fe40004000000 */
[----:B------:R-:W-:Y:S01]  /*4170*/  FSEL R25, R17, R25, !P0 ;  /* 0x0000001911197208 */ /* 0x000fe20004000000 */
[----:B------:R-:W-:Y:S06]  /*4180*/  BRA `(.L_x_63) ;  /* 0x0000000000547947 */ /* 0x000fec0003800000 */
.L_x_62:
[----:B------:R-:W-:-:S14]  /*4190*/  DSETP.NAN.AND P0, PT, R20, R20, PT ;  /* 0x000000141400722a */ /* 0x000fdc0003f08000 */
[----:B------:R-:W-:Y:S05]  /*41a0*/  @P0 BRA `(.L_x_64) ;  /* 0x0000000000440947 */ /* 0x000fea0003800000 */
[----:B------:R-:W-:-:S14]  /*41b0*/  DSETP.NAN.AND P0, PT, R16, R16, PT ;  /* 0x000000101000722a */ /* 0x000fdc0003f08000 */
[----:B------:R-:W-:Y:S05]  /*41c0*/  @P0 BRA `(.L_x_65) ;  /* 0x0000000000300947 */ /* 0x000fea0003800000 */
[----:B------:R-:W-:Y:S01]  /*41d0*/  ISETP.NE.AND P0, PT, R30, R31, PT ;  /* 0x0000001f1e00720c */ /* 0x000fe20003f05270 */
[----:B------:R-:W-:Y:S01]  /*41e0*/  IMAD.MOV.U32 R24, RZ, RZ, 0x0 ;  /* 0x00000000ff187424 */ /* 0x000fe200078e00ff */
[----:B------:R-:W-:-:S11]  /*41f0*/  MOV R25, 0xfff80000 ;  /* 0xfff8000000197802 */ /* 0x000fd60000000f00 */
[----:B------:R-:W-:Y:S05]  /*4200*/  @!P0 BRA `(.L_x_63) ;  /* 0x0000000000348947 */ /* 0x000fea0003800000 */
[----:B------:R-:W-:Y:S02]  /*4210*/  ISETP.NE.AND P0, PT, R30, 0x7ff00000, PT ;  /* 0x7ff000001e00780c */ /* 0x000fe40003f05270 */
[----:B------:R-:W-:Y:S02]  /*4220*/  LOP3.LUT R25, R21, 0x80000000, R17, 0x48, !PT ;  /* 0x8000000015197812 */ /* 0x000fe400078e4811 */
[----:B------:R-:W-:-:S13]  /*4230*/  ISETP.EQ.OR P0, PT, R31, RZ, !P0 ;  /* 0x000000ff1f00720c */ /* 0x000fda0004702670 */
[----:B------:R-:W-:Y:S02]  /*4240*/  @P0 LOP3.LUT R0, R25, 0x7ff00000, RZ, 0xfc, !PT ;  /* 0x7ff0000019000812 */ /* 0x000fe400078efcff */
[----:B------:R-:W-:Y:S01]  /*4250*/  @!P0 MOV R24, RZ ;  /* 0x000000ff00188202 */ /* 0x000fe20000000f00 */
[----:B------:R-:W-:Y:S01]  /*4260*/  @P0 IMAD.MOV.U32 R24, RZ, RZ, RZ ;  /* 0x000000ffff180224 */ /* 0x000fe200078e00ff */
[----:B------:R-:W-:Y:S01]  /*4270*/  @P0 MOV R25, R0 ;  /* 0x0000000000190202 */ /* 0x000fe20000000f00 */
[----:B------:R-:W-:Y:S06]  /*4280*/  BRA `(.L_x_63) ;  /* 0x0000000000147947 */ /* 0x000fec0003800000 */
.L_x_65:
[----:B------:R-:W-:Y:S02]  /*4290*/  LOP3.LUT R25, R17, 0x80000, RZ, 0xfc, !PT ;  /* 0x0008000011197812 */ /* 0x000fe400078efcff */
[----:B------:R-:W-:Y:S01]  /*42a0*/  MOV R24, R16 ;  /* 0x0000001000187202 */ /* 0x000fe20000000f00 */
[----:B------:R-:W-:Y:S06]  /*42b0*/  BRA `(.L_x_63) ;  /* 0x0000000000087947 */ /* 0x000fec0003800000 */
.L_x_64:
[----:B------:R-:W-:Y:S01]  /*42c0*/  LOP3.LUT R25, R21, 0x80000, RZ, 0xfc, !PT ;  /* 0x0008000015197812 */ /* 0x000fe200078efcff */
[----:B------:R-:W-:-:S07]  /*42d0*/  IMAD.MOV.U32 R24, RZ, RZ, R20 ;  /* 0x000000ffff187224 */ /* 0x000fce00078e0014 */
.L_x_63:
[----:B------:R-:W-:Y:S05]  /*42e0*/  BSYNC.RECONVERGENT B2 ;  /* 0x0000000000027941 */ /* 0x000fea0003800200 */
.L_x_61:
[----:B------:R-:W-:Y:S01]  /*42f0*/  HFMA2 R15, -RZ, RZ, 0, 0 ;  /* 0x00000000ff0f7431 */ /* 0x000fe200000001ff */
[----:B------:R-:W-:-:S04]  /*4300*/  MOV R14, R18 ;  /* 0x00000012000e7202 */ /* 0x000fc80000000f00 */
[----:B------:R-:W-:Y:S05]  /*4310*/  RET.REL.NODEC R14 `(_Z14AssignNewToOldPfS_S_S_S_S_S_S_S_S_i) ;  /* 0xffffffbc0e387950 */ /* 0x000fea0003c3ffff */
        .weak           $__internal_1_$__cuda_sm20_sqrt_rn_f32_slowpath
        .type           $__internal_1_$__cuda_sm20_sqrt_rn_f32_slowpath,@function
        .size           $__internal_1_$__cuda_sm20_sqrt_rn_f32_slowpath,($__internal_2_$__cuda_sm3x_div_rn_noftz_f32_slowpath - $__internal_1_$__cuda_sm20_sqrt_rn_f32_slowpath)
$__internal_1_$__cuda_sm20_sqrt_rn_f32_slowpath:
[----:B------:R-:W-:-:S13]  /*4320*/  LOP3.LUT P0, RZ, R0, 0x7fffffff, RZ, 0xc0, !PT ;  /* 0x7fffffff00ff7812 */ /* 0x000fda000780c0ff */
[----:B------:R-:W-:Y:S01]  /*4330*/  @!P0 IMAD.MOV.U32 R5, RZ, RZ, R0 ;  /* 0x000000ffff058224 */ /* 0x000fe200078e0000 */
[----:B------:R-:W-:Y:S06]  /*4340*/  @!P0 BRA `(.L_x_66) ;  /* 0x0000000000408947 */ /* 0x000fec0003800000 */
[----:B------:R-:W-:-:S13]  /*4350*/  FSETP.GEU.FTZ.AND P0, PT, R0, RZ, PT ;  /* 0x000000ff0000720b */ /* 0x000fda0003f1e000 */
[----:B------:R-:W-:Y:S01]  /*4360*/  @!P0 MOV R5, 0x7fffffff ;  /* 0x7fffffff00058802 */ /* 0x000fe20000000f00 */
[----:B------:R-:W-:Y:S06]  /*4370*/  @!P0 BRA `(.L_x_66) ;  /* 0x0000000000348947 */ /* 0x000fec0003800000 */
[----:B------:R-:W-:-:S13]  /*4380*/  FSETP.GTU.FTZ.AND P0, PT, |R0|, +INF , PT ;  /* 0x7f8000000000780b */ /* 0x000fda0003f1c200 */
[----:B------:R-:W-:Y:S01]  /*4390*/  @P0 FADD.FTZ R5, R0, 1 ;  /* 0x3f80000000050421 */ /* 0x000fe20000010000 */
[----:B------:R-:W-:Y:S06]  /*43a0*/  @P0 BRA `(.L_x_66) ;  /* 0x0000000000280947 */ /* 0x000fec0003800000 */
[----:B------:R-:W-:-:S13]  /*43b0*/  FSETP.NEU.FTZ.AND P0, PT, |R0|, +INF , PT ;  /* 0x7f8000000000780b */ /* 0x000fda0003f1d200 */
[----:B------:R-:W-:-:S04]  /*43c0*/  @P0 FFMA R6, R0, 1.84467440737095516160e+19, RZ ;  /* 0x5f80000000060823 */ /* 0x000fc800000000ff */
[----:B------:R-:W0:Y:S02]  /*43d0*/  @P0 MUFU.RSQ R5, R6 ;  /* 0x0000000600050308 */ /* 0x000e240000001400 */
[----:B0-----:R-:W-:Y:S01]  /*43e0*/  @P0 FMUL.FTZ R7, R6, R5 ;  /* 0x0000000506070220 */ /* 0x001fe20000410000 */
[----:B------:R-:W-:Y:S01]  /*43f0*/  @P0 FMUL.FTZ R15, R5, 0.5 ;  /* 0x3f000000050f0820 */ /* 0x000fe20000410000 */
[----:B------:R-:W-:Y:S02]  /*4400*/  @!P0 MOV R5, R0 ;  /* 0x0000000000058202 */ /* 0x000fe40000000f00 */
[----:B------:R-:W-:-:S04]  /*4410*/  @P0 FADD.FTZ R14, -R7, -RZ ;  /* 0x800000ff070e0221 */ /* 0x000fc80000010100 */
[----:B------:R-:W-:-:S04]  /*4420*/  @P0 FFMA R14, R7, R14, R6 ;  /* 0x0000000e070e0223 */ /* 0x000fc80000000006 */
[----:B------:R-:W-:-:S04]  /*4430*/  @P0 FFMA R14, R14, R15, R7 ;  /* 0x0000000f0e0e0223 */ /* 0x000fc80000000007 */
[----:B------:R-:W-:-:S07]  /*4440*/  @P0 FMUL.FTZ R5, R14, 2.3283064365386962891e-10 ;  /* 0x2f8000000e050820 */ /* 0x000fce0000410000 */
.L_x_66:
[----:B------:R-:W-:Y:S02]  /*4450*/  HFMA2 R7, -RZ, RZ, 0, 0 ;  /* 0x00000000ff077431 */ /* 0x000fe400000001ff */
[----:B------:R-:W-:-:S04]  /*4460*/  IMAD.MOV.U32 R6, RZ, RZ, R16 ;  /* 0x000000ffff067224 */ /* 0x000fc800078e0010 */
[----:B------:R-:W-:Y:S05]  /*4470*/  RET.REL.NODEC R6 `(_Z14AssignNewToOldPfS_S_S_S_S_S_S_S_S_i) ;  /* 0xffffffb806e07950 */ /* 0x000fea0003c3ffff */
        .weak           $__internal_2_$__cuda_sm3x_div_rn_noftz_f32_slowpath
        .type           $__internal_2_$__cuda_sm3x_div_rn_noftz_f32_slowpath,@function
        .size           $__internal_2_$__cuda_sm3x_div_rn_noftz_f32_slowpath,($_Z14AssignNewToOldPfS_S_S_S_S_S_S_S_S_i$__internal_accurate_pow - $__internal_2_$__cuda_sm3x_div_rn_noftz_f32_slowpath)
$__internal_2_$__cuda_sm3x_div_rn_noftz_f32_slowpath:
[----:B------:R-:W-:Y:S01]  /*4480*/  SHF.R.U32.HI R7, RZ, 0x17, R3 ;  /* 0x00000017ff077819 */ /* 0x000fe20000011603 */
[----:B------:R-:W-:Y:S01]  /*4490*/  BSSY.RECONVERGENT B1, `(.L_x_67) ;  /* 0x0000063000017945 */ /* 0x000fe20003800200 */
[----:B------:R-:W-:Y:S02]  /*44a0*/  SHF.R.U32.HI R5, RZ, 0x17, R0 ;  /* 0x00000017ff057819 */ /* 0x000fe40000011600 */
[----:B------:R-:W-:Y:S02]  /*44b0*/  LOP3.LUT R18, R7, 0xff, RZ, 0xc0, !PT ;  /* 0x000000ff07127812 */ /* 0x000fe400078ec0ff */
[----:B------:R-:W-:Y:S02]  /*44c0*/  LOP3.LUT R16, R5, 0xff, RZ, 0xc0, !PT ;  /* 0x000000ff05107812 */ /* 0x000fe400078ec0ff */
[----:B------:R-:W-:Y:S02]  /*44d0*/  IADD3 R15, PT, PT, R18, -0x1, RZ ;  /* 0xffffffff120f7810 */ /* 0x000fe40007ffe0ff */
[----:B------:R-:W-:Y:S01]  /*44e0*/  MOV R5, R3 ;  /* 0x0000000300057202 */ /* 0x000fe20000000f00 */
[----:B------:R-:W-:Y:S01]  /*44f0*/  VIADD R14, R16, 0xffffffff ;  /* 0xffffffff100e7836 */ /* 0x000fe20000000000 */
[----:B------:R-:W-:-:S04]  /*4500*/  ISETP.GT.U32.AND P0, PT, R15, 0xfd, PT ;  /* 0x000000fd0f00780c */ /* 0x000fc80003f04070 */
[----:B------:R-:W-:-:S13]  /*4510*/  ISETP.GT.U32.OR P0, PT, R14, 0xfd, P0 ;  /* 0x000000fd0e00780c */ /* 0x000fda0000704470 */
[----:B------:R-:W-:Y:S01]  /*4520*/  @!P0 MOV R7, RZ ;  /* 0x000000ff00078202 */ /* 0x000fe20000000f00 */
[----:B------:R-:W-:Y:S06]  /*4530*/  @!P0 BRA `(.L_x_68) ;  /* 0x00000000005c8947 */ /* 0x000fec0003800000 */
[----:B------:R-:W-:Y:S02]  /*4540*/  FSETP.GTU.FTZ.AND P0, PT, |R0|, +INF , PT ;  /* 0x7f8000000000780b */ /* 0x000fe40003f1c200 */
[----:B------:R-:W-:-:S04]  /*4550*/  FSETP.GTU.FTZ.AND P1, PT, |R3|, +INF , PT ;  /* 0x7f8000000300780b */ /* 0x000fc80003f3c200 */
[----:B------:R-:W-:-:S13]  /*4560*/  PLOP3.LUT P0, PT, P0, P1, PT, 0xf8, 0x8f ;  /* 0x00000000008f781c */ /* 0x000fda0000703f70 */
[----:B------:R-:W-:Y:S05]  /*4570*/  @P0 BRA `(.L_x_69) ;  /* 0x00000004004c0947 */ /* 0x000fea0003800000 */
[----:B------:R-:W-:-:S13]  /*4580*/  LOP3.LUT P0, RZ, R5, 0x7fffffff, R0, 0xc8, !PT ;  /* 0x7fffffff05ff7812 */ /* 0x000fda000780c800 */
[----:B------:R-:W-:Y:S05]  /*4590*/  @!P0 BRA `(.L_x_70) ;  /* 0x00000004003c8947 */ /* 0x000fea0003800000 */
[C---:B------:R-:W-:Y:S02]  /*45a0*/  FSETP.NEU.FTZ.AND P0, PT, |R0|.reuse, +INF , PT ;  /* 0x7f8000000000780b */ /* 0x040fe40003f1d200 */
[----:B------:R-:W-:Y:S02]  /*45b0*/  FSETP.NEU.FTZ.AND P2, PT, |R3|, +INF , PT ;  /* 0x7f8000000300780b */ /* 0x000fe40003f5d200 */
[----:B------:R-:W-:-:S11]  /*45c0*/  FSETP.NEU.FTZ.AND P1, PT, |R0|, +INF , PT ;  /* 0x7f8000000000780b */ /* 0x000fd60003f3d200 */
[----:B------:R-:W-:Y:S05]  /*45d0*/  @!P2 BRA !P0, `(.L_x_70) ;  /* 0x00000004002ca947 */ /* 0x000fea0004000000 */
[----:B------:R-:W-:-:S04]  /*45e0*/  LOP3.LUT P0, RZ, R0, 0x7fffffff, RZ, 0xc0, !PT ;  /* 0x7fffffff00ff7812 */ /* 0x000fc8000780c0ff */
[----:B------:R-:W-:-:S13]  /*45f0*/  PLOP3.LUT P0, PT, P2, P0, PT, 0x2f, 0xf2 ;  /* 0x0000000000f2781c */ /* 0x000fda0001700577 */
[----:B------:R-:W-:Y:S05]  /*4600*/  @P0 BRA `(.L_x_71) ;  /* 0x0000000400180947 */ /* 0x000fea0003800000 */
[----:B------:R-:W-:-:S04]  /*4610*/  LOP3.LUT P0, RZ, R5, 0x7fffffff, RZ, 0xc0, !PT ;  /* 0x7fffffff05ff7812 */ /* 0x000fc8000780c0ff */
[----:B------:R-:W-:-:S13]  /*4620*/  PLOP3.LUT P0, PT, P1, P0, PT, 0x2f, 0xf2 ;  /* 0x0000000000f2781c */ /* 0x000fda0000f00577 */
[----:B------:R-:W-:Y:S05]  /*4630*/  @P0 BRA `(.L_x_72) ;  /* 0x0000000400000947 */ /* 0x000fea0003800000 */
[----:B------:R-:W-:Y:S02]  /*4640*/  ISETP.GE.AND P0, PT, R14, RZ, PT ;  /* 0x000000ff0e00720c */ /* 0x000fe40003f06270 */
[----:B------:R-:W-:-:S11]  /*4650*/  ISETP.GE.AND P1, PT, R15, RZ, PT ;  /* 0x000000ff0f00720c */ /* 0x000fd60003f26270 */
[----:B------:R-:W-:Y:S01]  /*4660*/  @P0 IMAD.MOV.U32 R7, RZ, RZ, RZ ;  /* 0x000000ffff070224 */ /* 0x000fe200078e00ff */
[----:B------:R-:W-:Y:S01]  /*4670*/  @!P0 MOV R7, 0xffffffc0 ;  /* 0xffffffc000078802 */ /* 0x000fe20000000f00 */
[----:B------:R-:W-:Y:S01]  /*4680*/  @!P0 FFMA R0, R0, 1.84467440737095516160e+19, RZ ;  /* 0x5f80000000008823 */ /* 0x000fe200000000ff */
[----:B------:R-:W-:Y:S02]  /*4690*/  @!P1 FFMA R5, R3, 1.84467440737095516160e+19, RZ ;  /* 0x5f80000003059823 */ /* 0x000fe400000000ff */
[----:B------:R-:W-:-:S07]  /*46a0*/  @!P1 IADD3 R7, PT, PT, R7, 0x40, RZ ;  /* 0x0000004007079810 */ /* 0x000fce0007ffe0ff */
.L_x_68:
[----:B------:R-:W-:Y:S01]  /*46b0*/  LEA R14, R18, 0xc0800000, 0x17 ;  /* 0xc0800000120e7811 */ /* 0x000fe200078eb8ff */
[----:B------:R-:W-:Y:S04]  /*46c0*/  BSSY.RECONVERGENT B2, `(.L_x_73) ;  /* 0x0000036000027945 */ /* 0x000fe80003800200 */
[----:B------:R-:W-:Y:S01]  /*46d0*/  IMAD.IADD R14, R5, 0x1, -R14 ;  /* 0x00000001050e7824 */ /* 0x000fe200078e0a0e */
[----:B------:R-:W-:-:S03]  /*46e0*/  IADD3 R5, PT, PT, R16, -0x7f, RZ ;  /* 0xffffff8110057810 */ /* 0x000fc60007ffe0ff */
[----:B------:R0:W1:Y:S01]  /*46f0*/  MUFU.RCP R15, R14 ;  /* 0x0000000e000f7308 */ /* 0x0000620000001000 */
[----:B------:R-:W-:Y:S01]  /*4700*/  FADD.FTZ R17, -R14, -RZ ;  /* 0x800000ff0e117221 */ /* 0x000fe20000010100 */
[C---:B------:R-:W-:Y:S01]  /*4710*/  IMAD R0, R5.reuse, -0x800000, R0 ;  /* 0xff80000005007824 */ /* 0x040fe200078e0200 */
[----:B0-----:R-:W-:-:S04]  /*4720*/  IADD3 R14, PT, PT, R5, 0x7f, -R18 ;  /* 0x0000007f050e7810 */ /* 0x001fc80007ffe812 */
[----:B------:R-:W-:Y:S01]  /*4730*/  IADD3 R14, PT, PT, R14, R7, RZ ;  /* 0x000000070e0e7210 */ /* 0x000fe20007ffe0ff */
[----:B-1----:R-:W-:-:S04]  /*4740*/  FFMA R16, R15, R17, 1 ;  /* 0x3f8000000f107423 */ /* 0x002fc80000000011 */
[----:B------:R-:W-:-:S04]  /*4750*/  FFMA R20, R15, R16, R15 ;  /* 0x000000100f147223 */ /* 0x000fc8000000000f */
[----:B------:R-:W-:-:S04]  /*4760*/  FFMA R15, R0, R20, RZ ;  /* 0x00000014000f7223 */ /* 0x000fc800000000ff */
[----:B------:R-:W-:-:S04]  /*4770*/  FFMA R16, R17, R15, R0 ;  /* 0x0000000f11107223 */ /* 0x000fc80000000000 */
[----:B------:R-:W-:-:S04]  /*4780*/  FFMA R15, R20, R16, R15 ;  /* 0x00000010140f7223 */ /* 0x000fc8000000000f */
[----:B------:R-:W-:-:S04]  /*4790*/  FFMA R16, R17, R15, R0 ;  /* 0x0000000f11107223 */ /* 0x000fc80000000000 */
[----:B------:R-:W-:-:S05]  /*47a0*/  FFMA R0, R20, R16, R15 ;  /* 0x0000001014007223 */ /* 0x000fca000000000f */
[----:B------:R-:W-:-:S04]  /*47b0*/  SHF.R.U32.HI R5, RZ, 0x17, R0 ;  /* 0x00000017ff057819 */ /* 0x000fc80000011600 */
[----:B------:R-:W-:-:S05]  /*47c0*/  LOP3.LUT R5, R5, 0xff, RZ, 0xc0, !PT ;  /* 0x000000ff05057812 */ /* 0x000fca00078ec0ff */
[----:B------:R-:W-:-:S05]  /*47d0*/  IMAD.IADD R17, R5, 0x1, R14 ;  /* 0x0000000105117824 */ /* 0x000fca00078e020e */
[----:B------:R-:W-:-:S04]  /*47e0*/  IADD3 R5, PT, PT, R17, -0x1, RZ ;  /* 0xffffffff11057810 */ /* 0x000fc80007ffe0ff */
[----:B------:R-:W-:-:S13]  /*47f0*/  ISETP.GE.U32.AND P0, PT, R5, 0xfe, PT ;  /* 0x000000fe0500780c */ /* 0x000fda0003f06070 */
[----:B------:R-:W-:Y:S05]  /*4800*/  @!P0 BRA `(.L_x_74) ;  /* 0x0000000000808947 */ /* 0x000fea0003800000 */
[----:B------:R-:W-:-:S13]  /*4810*/  ISETP.GT.AND P0, PT, R17, 0xfe, PT ;  /* 0x000000fe1100780c */ /* 0x000fda0003f04270 */
[----:B------:R-:W-:Y:S05]  /*4820*/  @P0 BRA `(.L_x_75) ;  /* 0x00000000006c0947 */ /* 0x000fea0003800000 */
[----:B------:R-:W-:-:S13]  /*4830*/  ISETP.GE.AND P0, PT, R17, 0x1, PT ;  /* 0x000000011100780c */ /* 0x000fda0003f06270 */
[----:B------:R-:W-:Y:S05]  /*4840*/  @P0 BRA `(.L_x_76) ;  /* 0x0000000000740947 */ /* 0x000fea0003800000 */
[----:B------:R-:W-:Y:S02]  /*4850*/  ISETP.GE.AND P0, PT, R17, -0x18, PT ;  /* 0xffffffe81100780c */ /* 0x000fe40003f06270 */
[----:B------:R-:W-:-:S11]  /*4860*/  LOP3.LUT R0, R0, 0x80000000, RZ, 0xc0, !PT ;  /* 0x8000000000007812 */ /* 0x000fd600078ec0ff */
[----:B------:R-:W-:Y:S05]  /*4870*/  @!P0 BRA `(.L_x_76) ;  /* 0x0000000000688947 */ /* 0x000fea0003800000 */
[CCC-:B------:R-:W-:Y:S01]  /*4880*/  FFMA.RZ R5, R20.reuse, R16.reuse, R15.reuse ;  /* 0x0000001014057223 */ /* 0x1c0fe2000000c00f */
[CCC-:B------:R-:W-:Y:S01]  /*4890*/  FFMA.RM R14, R20.reuse, R16.reuse, R15.reuse ;  /* 0x00000010140e7223 */ /* 0x1c0fe2000000400f */
[C---:B------:R-:W-:Y:S02]  /*48a0*/  ISETP.NE.AND P2, PT, R17.reuse, RZ, PT ;  /* 0x000000ff1100720c */ /* 0x040fe40003f45270 */
[----:B------:R-:W-:Y:S02]  /*48b0*/  ISETP.NE.AND P1, PT, R17, RZ, PT ;  /* 0x000000ff1100720c */ /* 0x000fe40003f25270 */
[----:B------:R-:W-:Y:S01]  /*48c0*/  LOP3.LUT R7, R5, 0x7fffff, RZ, 0xc0, !PT ;  /* 0x007fffff05077812 */ /* 0x000fe200078ec0ff */
[----:B------:R-:W-:Y:S01]  /*48d0*/  FFMA.RP R5, R20, R16, R15 ;  /* 0x0000001014057223 */ /* 0x000fe2000000800f */
[----:B------:R-:W-:Y:S01]  /*48e0*/  IADD3 R16, PT, PT, R17, 0x20, RZ ;  /* 0x0000002011107810 */ /* 0x000fe20007ffe0ff */
[----:B------:R-:W-:Y:S01]  /*48f0*/  IMAD.MOV R15, RZ, RZ, -R17 ;  /* 0x000000ffff0f7224 */ /* 0x000fe200078e0a11 */
[----:B------:R-:W-:-:S02]  /*4900*/  LOP3.LUT R7, R7, 0x800000, RZ, 0xfc, !PT ;  /* 0x0080000007077812 */ /* 0x000fc400078efcff */
[----:B------:R-:W-:Y:S02]  /*4910*/  FSETP.NEU.FTZ.AND P0, PT, R5, R14, PT ;  /* 0x0000000e0500720b */ /* 0x000fe40003f1d000 */
[----:B------:R-:W-:Y:S02]  /*4920*/  SHF.L.U32 R16, R7, R16, RZ ;  /* 0x0000001007107219 */ /* 0x000fe400000006ff */
[----:B------:R-:W-:Y:S02]  /*4930*/  SEL R14, R15, RZ, P2 ;  /* 0x000000ff0f0e7207 */ /* 0x000fe40001000000 */
[----:B------:R-:W-:Y:S02]  /*4940*/  ISETP.NE.AND P1, PT, R16, RZ, P1 ;  /* 0x000000ff1000720c */ /* 0x000fe40000f25270 */
[----:B------:R-:W-:Y:S02]  /*4950*/  SHF.R.U32.HI R14, RZ, R14, R7 ;  /* 0x0000000eff0e7219 */ /* 0x000fe40000011607 */
[----:B------:R-:W-:-:S02]  /*4960*/  PLOP3.LUT P0, PT, P0, P1, PT, 0xf8, 0x8f ;  /* 0x00000000008f781c */ /* 0x000fc40000703f70 */
[----:B------:R-:W-:Y:S02]  /*4970*/  SHF.R.U32.HI R16, RZ, 0x1, R14 ;  /* 0x00000001ff107819 */ /* 0x000fe4000001160e */
[----:B------:R-:W-:-:S04]  /*4980*/  SEL R5, RZ, 0x1, !P0 ;  /* 0x00000001ff057807 */ /* 0x000fc80004000000 */
[----:B------:R-:W-:-:S04]  /*4990*/  LOP3.LUT R5, R5, 0x1, R16, 0xf8, !PT ;  /* 0x0000000105057812 */ /* 0x000fc800078ef810 */
[----:B------:R-:W-:-:S04]  /*49a0*/  LOP3.LUT R5, R5, R14, RZ, 0xc0, !PT ;  /* 0x0000000e05057212 */ /* 0x000fc800078ec0ff */
[----:B------:R-:W-:-:S04]  /*49b0*/  IADD3 R5, PT, PT, R16, R5, RZ ;  /* 0x0000000510057210 */ /* 0x000fc80007ffe0ff */
[----:B------:R-:W-:Y:S01]  /*49c0*/  LOP3.LUT R0, R5, R0, RZ, 0xfc, !PT ;  /* 0x0000000005007212 */ /* 0x000fe200078efcff */
[----:B------:R-:W-:Y:S06]  /*49d0*/  BRA `(.L_x_76) ;  /* 0x0000000000107947 */ /* 0x000fec0003800000 */
.L_x_75:
[----:B------:R-:W-:-:S04]  /*49e0*/  LOP3.LUT R0, R0, 0x80000000, RZ, 0xc0, !PT ;  /* 0x8000000000007812 */ /* 0x000fc800078ec0ff */
[----:B------:R-:W-:Y:S01]  /*49f0*/  LOP3.LUT R0, R0, 0x7f800000, RZ, 0xfc, !PT ;  /* 0x7f80000000007812 */ /* 0x000fe200078efcff */
[----:B------:R-:W-:Y:S06]  /*4a00*/  BRA `(.L_x_76) ;  /* 0x0000000000047947 */ /* 0x000fec0003800000 */
.L_x_74:
[----:B------:R-:W-:-:S07]  /*4a10*/  LEA R0, R14, R0, 0x17 ;  /* 0x000000000e007211 */ /* 0x000fce00078eb8ff */
.L_x_76:
[----:B------:R-:W-:Y:S05]  /*4a20*/  BSYNC.RECONVERGENT B2 ;  /* 0x0000000000027941 */ /* 0x000fea0003800200 */
.L_x_73:
[----:B------:R-:W-:Y:S05]  /*4a30*/  BRA `(.L_x_77) ;  /* 0x0000000000207947 */ /* 0x000fea0003800000 */
.L_x_72:
[----:B------:R-:W-:-:S04]  /*4a40*/  LOP3.LUT R0, R5, 0x80000000, R0, 0x48, !PT ;  /* 0x8000000005007812 */ /* 0x000fc800078e4800 */
[----:B------:R-:W-:Y:S01]  /*4a50*/  LOP3.LUT R0, R0, 0x7f800000, RZ, 0xfc, !PT ;  /* 0x7f80000000007812 */ /* 0x000fe200078efcff */
[----:B------:R-:W-:Y:S06]  /*4a60*/  BRA `(.L_x_77) ;  /* 0x0000000000147947 */ /* 0x000fec0003800000 */
.L_x_71:
[----:B------:R-:W-:Y:S01]  /*4a70*/  LOP3.LUT R0, R5, 0x80000000, R0, 0x48, !PT ;  /* 0x8000000005007812 */ /* 0x000fe200078e4800 */
[----:B------:R-:W-:Y:S06]  /*4a80*/  BRA `(.L_x_77) ;  /* 0x00000000000c7947 */ /* 0x000fec0003800000 */
.L_x_70:
[----:B------:R-:W0:Y:S01]  /*4a90*/  MUFU.RSQ R0, -QNAN ;  /* 0xffc0000000007908 */ /* 0x000e220000001400 */
[----:B------:R-:W-:Y:S05]  /*4aa0*/  BRA `(.L_x_77) ;  /* 0x0000000000047947 */ /* 0x000fea0003800000 */
.L_x_69:
[----:B------:R-:W-:-:S07]  /*4ab0*/  FADD.FTZ R0, R0, R3 ;  /* 0x0000000300007221 */ /* 0x000fce0000010000 */
.L_x_77:
[----:B------:R-:W-:Y:S05]  /*4ac0*/  BSYNC.RECONVERGENT B1 ;  /* 0x0000000000017941 */ /* 0x000fea0003800200 */
.L_x_67:
[----:B------:R-:W-:-:S04]  /*4ad0*/  IMAD.MOV.U32 R7, RZ, RZ, 0x0 ;  /* 0x00000000ff077424 */ /* 0x000fc800078e00ff */
[----:B0-----:R-:W-:Y:S05]  /*4ae0*/  RET.REL.NODEC R6 `(_Z14AssignNewToOldPfS_S_S_S_S_S_S_S_S_i) ;  /* 0xffffffb406447950 */ /* 0x001fea0003c3ffff */
        .type           $_Z14AssignNewToOldPfS_S_S_S_S_S_S_S_S_i$__internal_accurate_pow,@function
        .size           $_Z14AssignNewToOldPfS_S_S_S_S_S_S_S_S_i$__internal_accurate_pow,(.L_x_113 - $_Z14AssignNewToOldPfS_S_S_S_S_S_S_S_S_i$__internal_accurate_pow)
$_Z14AssignNewToOldPfS_S_S_S_S_S_S_S_S_i$__internal_accurate_pow:
[----:B------:R-:W-:Y:S01]  /*4af0*/  ISETP.GT.U32.AND P4, PT, R36, 0xfffff, PT ;  /* 0x000fffff2400780c */ /* 0x000fe20003f84070 */
[--C-:B------:R-:W-:Y:S01]  /*4b00*/  IMAD.MOV.U32 R21, RZ, RZ, R36.reuse ;  /* 0x000000ffff157224 */ /* 0x100fe200078e0024 */
[----:B------:R-:W-:Y:S01]  /*4b10*/  MOV R18, R20 ;  /* 0x0000001400127202 */ /* 0x000fe20000000f00 */
[----:B------:R-:W-:Y:S01]  /*4b20*/  HFMA2 R25, -RZ, RZ, 1.703125, -23840 ;  /* 0x3ed0f5d2ff197431 */ /* 0x000fe200000001ff */
[----:B------:R-:W-:Y:S01]  /*4b30*/  MOV R19, R36 ;  /* 0x0000002400137202 */ /* 0x000fe20000000f00 */
[----:B------:R-:W-:Y:S01]  /*4b40*/  UMOV UR6, 0x7d2cafe2 ;  /* 0x7d2cafe200067882 */ /* 0x000fe20000000000 */
[----:B------:R-:W-:Y:S01]  /*4b50*/  MOV R24, 0x41ad3b5a ;  /* 0x41ad3b5a00187802 */ /* 0x000fe20000000f00 */
[----:B------:R-:W-:Y:S01]  /*4b60*/  UMOV UR7, 0x3eb0f5ff ;  /* 0x3eb0f5ff00077882 */ /* 0x000fe20000000000 */
[----:B------:R-:W-:Y:S01]  /*4b70*/  SHF.R.U32.HI R36, RZ, 0x14, R36 ;  /* 0x00000014ff247819 */ /* 0x000fe20000011624 */
[----:B------:R-:W-:Y:S01]  /*4b80*/  UMOV UR10, 0x3b39803f ;  /* 0x3b39803f000a7882 */ /* 0x000fe20000000000 */
[----:B------:R-:W-:-:S03]  /*4b90*/  UMOV UR11, 0x3c7abc9e ;  /* 0x3c7abc9e000b7882 */ /* 0x000fc60000000000 */
[----:B------:R-:W-:-:S10]  /*4ba0*/  @!P4 DMUL R18, R18, 1.80143985094819840000e+16 ;  /* 0x435000001212c828 */ /* 0x000fd40000000000 */
[----:B------:R-:W-:Y:S02]  /*4bb0*/  @!P4 MOV R21, R19 ;  /* 0x000000130015c202 */ /* 0x000fe40000000f00 */
[----:B------:R-:W-:Y:S02]  /*4bc0*/  @!P4 MOV R20, R18 ;  /* 0x000000120014c202 */ /* 0x000fe40000000f00 */
[----:B------:R-:W-:Y:S02]  /*4bd0*/  LOP3.LUT R21, R21, 0x800fffff, RZ, 0xc0, !PT ;  /* 0x800fffff15157812 */ /* 0x000fe400078ec0ff */
[----:B------:R-:W-:Y:S01]  /*4be0*/  @!P4 LEA.HI R36, R19, 0xffffffca, RZ, 0xc ;  /* 0xffffffca1324c811 */ /* 0x000fe200078f60ff */
[----:B------:R-:W-:Y:S01]  /*4bf0*/  IMAD.MOV.U32 R22, RZ, RZ, R20 ;  /* 0x000000ffff167224 */ /* 0x000fe200078e0014 */
[----:B------:R-:W-:Y:S01]  /*4c00*/  LOP3.LUT R23, R21, 0x3ff00000, RZ, 0xfc, !PT ;  /* 0x3ff0000015177812 */ /* 0x000fe200078efcff */
[----:B------:R-:W-:-:S03]  /*4c10*/  IMAD.MOV.U32 R20, RZ, RZ, RZ ;  /* 0x000000ffff147224 */ /* 0x000fc600078e00ff */
[----:B------:R-:W-:-:S13]  /*4c20*/  ISETP.GE.U32.AND P5, PT, R23, 0x3ff6a09f, PT ;  /* 0x3ff6a09f1700780c */ /* 0x000fda0003fa6070 */
[----:B------:R-:W-:-:S04]  /*4c30*/  @P5 IADD3 R21, PT, PT, R23, -0x100000, RZ ;  /* 0xfff0000017155810 */ /* 0x000fc80007ffe0ff */
[----:B------:R-:W-:-:S06]  /*4c40*/  @P5 MOV R23, R21 ;  /* 0x0000001500175202 */ /* 0x000fcc0000000f00 */
[C---:B------:R-:W-:Y:S02]  /*4c50*/  DADD R28, R22.reuse, 1 ;  /* 0x3ff00000161c7429 */ /* 0x040fe40000000000 */
[----:B------:R-:W-:-:S04]  /*4c60*/  DADD R22, R22, -1 ;  /* 0xbff0000016167429 */ /* 0x000fc80000000000 */
[----:B------:R-:W0:Y:S02]  /*4c70*/  MUFU.RCP64H R21, R29 ;  /* 0x0000001d00157308 */ /* 0x000e240000001800 */
[----:B0-----:R-:W-:-:S08]  /*4c80*/  DFMA R26, -R28, R20, 1 ;  /* 0x3ff000001c1a742b */ /* 0x001fd00000000114 */
[----:B------:R-:W-:-:S08]  /*4c90*/  DFMA R26, R26, R26, R26 ;  /* 0x0000001a1a1a722b */ /* 0x000fd0000000001a */
[----:B------:R-:W-:-:S08]  /*4ca0*/  DFMA R26, R20, R26, R20 ;  /* 0x0000001a141a722b */ /* 0x000fd00000000014 */
[----:B------:R-:W-:-:S08]  /*4cb0*/  DMUL R20, R22, R26 ;  /* 0x0000001a16147228 */ /* 0x000fd00000000000 */
[----:B------:R-:W-:-:S08]  /*4cc0*/  DFMA R20, R22, R26, R20 ;  /* 0x0000001a1614722b */ /* 0x000fd00000000014 */
[----:B------:R-:W-:-:S08]  /*4cd0*/  DMUL R32, R20, R20 ;  /* 0x0000001414207228 */ /* 0x000fd00000000000 */
[----:B------:R-:W-:Y:S01]  /*4ce0*/  DFMA R24, R32, UR6, R24 ;  /* 0x0000000620187c2b */ /* 0x000fe20008000018 */
[----:B------:R-:W-:Y:S01]  /*4cf0*/  UMOV UR6, 0x75488a3f ;  /* 0x75488a3f00067882 */ /* 0x000fe20000000000 */
[----:B------:R-:W-:-:S06]  /*4d00*/  UMOV UR7, 0x3ef3b20a ;  /* 0x3ef3b20a00077882 */ /* 0x000fcc0000000000 */
[----:B------:R-:W-:Y:S01]  /*4d10*/  DFMA R30, R32, R24, UR6 ;  /* 0x00000006201e7e2b */ /* 0x000fe20008000018 */
[----:B------:R-:W-:Y:S01]  /*4d20*/  UMOV UR6, 0xe4faecd5 ;  /* 0xe4faecd500067882 */ /* 0x000fe20000000000 */
[----:B------:R-:W-:Y:S01]  /*4d30*/  UMOV UR7, 0x3f1745cd ;  /* 0x3f1745cd00077882 */ /* 0x000fe20000000000 */
[----:B------:R-:W-:-:S05]  /*4d40*/  DADD R24, R22, -R20 ;  /* 0x0000000016187229 */ /* 0x000fca0000000814 */
[----:B------:R-:W-:Y:S01]  /*4d50*/  DFMA R30, R32, R30, UR6 ;  /* 0x00000006201e7e2b */ /* 0x000fe2000800001e */
[----:B------:R-:W-:Y:S01]  /*4d60*/  UMOV UR6, 0x258a578b ;  /* 0x258a578b00067882 */ /* 0x000fe20000000000 */
[----:B------:R-:W-:Y:S01]  /*4d70*/  UMOV UR7, 0x3f3c71c7 ;  /* 0x3f3c71c700077882 */ /* 0x000fe20000000000 */
[----:B------:R-:W-:-:S05]  /*4d80*/  DADD R24, R24, R24 ;  /* 0x0000000018187229 */ /* 0x000fca0000000018 */
[----:B------:R-:W-:Y:S01]  /*4d90*/  DFMA R30, R32, R30, UR6 ;  /* 0x00000006201e7e2b */ /* 0x000fe2000800001e */
[----:B------:R-:W-:Y:S01]  /*4da0*/  UMOV UR6, 0x9242b910 ;  /* 0x9242b91000067882 */ /* 0x000fe20000000000 */
[----:B------:R-:W-:Y:S01]  /*4db0*/  UMOV UR7, 0x3f624924 ;  /* 0x3f62492400077882 */ /* 0x000fe20000000000 */
[----:B------:R-:W-:-:S05]  /*4dc0*/  DFMA R24, R22, -R20, R24 ;  /* 0x800000141618722b */ /* 0x000fca0000000018 */
[----:B------:R-:W-:Y:S01]  /*4dd0*/  DFMA R30, R32, R30, UR6 ;  /* 0x00000006201e7e2b */ /* 0x000fe2000800001e */
[----:B------:R-:W-:Y:S01]  /*4de0*/  UMOV UR6, 0x99999dfb ;  /* 0x99999dfb00067882 */ /* 0x000fe20000000000 */
[----:B------:R-:W-:Y:S01]  /*4df0*/  UMOV UR7, 0x3f899999 ;  /* 0x3f89999900077882 */ /* 0x000fe20000000000 */
[----:B------:R-:W-:Y:S02]  /*4e00*/  DMUL R24, R26, R24 ;  /* 0x000000181a187228 */ /* 0x000fe40000000000 */
[----:B------:R-:W-:-:S03]  /*4e10*/  DMUL R26, R20, R20 ;  /* 0x00000014141a7228 */ /* 0x000fc60000000000 */
[----:B------:R-:W-:Y:S01]  /*4e20*/  DFMA R30, R32, R30, UR6 ;  /* 0x00000006201e7e2b */ /* 0x000fe2000800001e */
[----:B------:R-:W-:Y:S01]  /*4e30*/  UMOV UR6, 0x55555555 ;  /* 0x5555555500067882 */ /* 0x000fe20000000000 */
[----:B------:R-:W-:-:S03]  /*4e40*/  UMOV UR7, 0x3fb55555 ;  /* 0x3fb5555500077882 */ /* 0x000fc60000000000 */
[----:B------:R-:W-:-:S03]  /*4e50*/  DMUL R18, R20, R26 ;  /* 0x0000001a14127228 */ /* 0x000fc60000000000 */
[----:B------:R-:W-:-:S08]  /*4e60*/  DFMA R22, R32, R30, UR6 ;  /* 0x0000000620167e2b */ /* 0x000fd0000800001e */
[----:B------:R-:W-:Y:S01]  /*4e70*/  DADD R28, -R22, UR6 ;  /* 0x00000006161c7e29 */ /* 0x000fe20008000100 */
[----:B------:R-:W-:Y:S01]  /*4e80*/  UMOV UR6, 0xb9e7b0 ;  /* 0x00b9e7b000067882 */ /* 0x000fe20000000000 */
[----:B------:R-:W-:-:S06]  /*4e90*/  UMOV UR7, 0x3c46a4cb ;  /* 0x3c46a4cb00077882 */ /* 0x000fcc0000000000 */
[----:B------:R-:W-:Y:S02]  /*4ea0*/  DFMA R28, R32, R30, R28 ;  /* 0x0000001e201c722b */ /* 0x000fe4000000001c */
[----:B------:R-:W-:Y:S01]  /*4eb0*/  DFMA R30, R20, R20, -R26 ;  /* 0x00000014141e722b */ /* 0x000fe2000000081a */
[----:B------:R-:W-:Y:S01]  /*4ec0*/  VIADD R33, R25, 0x100000 ;  /* 0x0010000019217836 */ /* 0x000fe20000000000 */
[----:B------:R-:W-:-:S06]  /*4ed0*/  MOV R32, R24 ;  /* 0x0000001800207202 */ /* 0x000fcc0000000f00 */
[----:B------:R-:W-:Y:S02]  /*4ee0*/  DFMA R30, R20, R32, R30 ;  /* 0x00000020141e722b */ /* 0x000fe4000000001e */
[----:B------:R-:W-:Y:S01]  /*4ef0*/  DADD R32, R28, -UR6 ;  /* 0x800000061c207e29 */ /* 0x000fe20008000000 */
[----:B------:R-:W-:Y:S01]  /*4f00*/  UMOV UR6, 0x80000000 ;  /* 0x8000000000067882 */ /* 0x000fe20000000000 */
[----:B------:R-:W-:Y:S01]  /*4f10*/  DFMA R28, R20, R26, -R18 ;  /* 0x0000001a141c722b */ /* 0x000fe20000000812 */
[----:B------:R-:W-:-:S07]  /*4f20*/  UMOV UR7, 0x43300000 ;  /* 0x4330000000077882 */ /* 0x000fce0000000000 */
[----:B------:R-:W-:Y:S02]  /*4f30*/  DFMA R28, R24, R26, R28 ;  /* 0x0000001a181c722b */ /* 0x000fe4000000001c */
[----:B------:R-:W-:-:S06]  /*4f40*/  DADD R26, R22, R32 ;  /* 0x00000000161a7229 */ /* 0x000fcc0000000020 */
[----:B------:R-:W-:Y:S02]  /*4f50*/  DFMA R28, R20, R30, R28 ;  /* 0x0000001e141c722b */ /* 0x000fe4000000001c */
[----:B------:R-:W-:Y:S02]  /*4f60*/  DADD R30, R22, -R26 ;  /* 0x00000000161e7229 */ /* 0x000fe4000000081a */
[----:B------:R-:W-:-:S06]  /*4f70*/  DMUL R22, R26, R18 ;  /* 0x000000121a167228 */ /* 0x000fcc0000000000 */
[----:B------:R-:W-:Y:S02]  /*4f80*/  DADD R32, R32, R30 ;  /* 0x0000000020207229 */ /* 0x000fe4000000001e */
[----:B------:R-:W-:-:S08]  /*4f90*/  DFMA R30, R26, R18, -R22 ;  /* 0x000000121a1e722b */ /* 0x000fd00000000816 */
[----:B------:R-:W-:-:S08]  /*4fa0*/  DFMA R28, R26, R28, R30 ;  /* 0x0000001c1a1c722b */ /* 0x000fd0000000001e */
[----:B------:R-:W-:-:S08]  /*4fb0*/  DFMA R32, R32, R18, R28 ;  /* 0x000000122020722b */ /* 0x000fd0000000001c */
[----:B------:R-:W-:-:S08]  /*4fc0*/  DADD R26, R22, R32 ;  /* 0x00000000161a7229 */ /* 0x000fd00000000020 */
[--C-:B------:R-:W-:Y:S02]  /*4fd0*/  DADD R18, R20, R26.reuse ;  /* 0x0000000014127229 */ /* 0x100fe4000000001a */
[----:B------:R-:W-:-:S06]  /*4fe0*/  DADD R22, R22, -R26 ;  /* 0x0000000016167229 */ /* 0x000fcc000000081a */
[----:B------:R-:W-:Y:S02]  /*4ff0*/  DADD R20, R20, -R18 ;  /* 0x0000000014147229 */ /* 0x000fe40000000812 */
[----:B------:R-:W-:-:S06]  /*5000*/  DADD R22, R32, R22 ;  /* 0x0000000020167229 */ /* 0x000fcc0000000016 */
[----:B------:R-:W-:-:S08]  /*5010*/  DADD R20, R26, R20 ;  /* 0x000000001a147229 */ /* 0x000fd00000000014 */
[----:B------:R-:W-:Y:S01]  /*5020*/  DADD R22, R22, R20 ;  /* 0x0000000016167229 */ /* 0x000fe20000000014 */
[C---:B------:R-:W-:Y:S01]  /*5030*/  IADD3 R20, PT, PT, R36.reuse, -0x3ff, RZ ;  /* 0xfffffc0124147810 */ /* 0x040fe20007ffe0ff */
[----:B------:R-:W-:Y:S02]  /*5040*/  @P5 VIADD R20, R36, 0xfffffc02 ;  /* 0xfffffc0224145836 */ /* 0x000fe40000000000 */
[----:B------:R-:W-:Y:S01]  /*5050*/  HFMA2 R21, -RZ, RZ, 3.59375, 0 ;  /* 0x43300000ff157431 */ /* 0x000fe200000001ff */
[----:B------:R-:W-:-:S03]  /*5060*/  MOV R36, UR5 ;  /* 0x0000000500247c02 */ /* 0x000fc60008000f00 */
[----:B------:R-:W-:Y:S01]  /*5070*/  DADD R24, R24, R22 ;  /* 0x0000000018187229 */ /* 0x000fe20000000016 */
[----:B------:R-:W-:-:S06]  /*5080*/  LOP3.LUT R20, R20, 0x80000000, RZ, 0x3c, !PT ;  /* 0x8000000014147812 */ /* 0x000fcc00078e3cff */
[----:B------:R-:W-:Y:S01]  /*5090*/  DADD R22, R20, -UR6 ;  /* 0x8000000614167e29 */ /* 0x000fe20008000000 */
[----:B------:R-:W-:Y:S01]  /*50a0*/  UMOV UR6, 0xfefa39ef ;  /* 0xfefa39ef00067882 */ /* 0x000fe20000000000 */
[----:B------:R-:W-:Y:S01]  /*50b0*/  DADD R26, R18, R24 ;  /* 0x00000000121a7229 */ /* 0x000fe20000000018 */
[----:B------:R-:W-:-:S07]  /*50c0*/  UMOV UR7, 0x3fe62e42 ;  /* 0x3fe62e4200077882 */ /* 0x000fce0000000000 */
[--C-:B------:R-:W-:Y:S02]  /*50d0*/  DFMA R20, R22, UR6, R26.reuse ;  /* 0x0000000616147c2b */ /* 0x100fe4000800001a */
[----:B------:R-:W-:-:S06]  /*50e0*/  DADD R28, R18, -R26 ;  /* 0x00000000121c7229 */ /* 0x000fcc000000081a */
[----:B------:R-:W-:Y:S02]  /*50f0*/  DFMA R18, R22, -UR6, R20 ;  /* 0x8000000616127c2b */ /* 0x000fe40008000014 */
[----:B------:R-:W-:-:S06]  /*5100*/  DADD R28, R24, R28 ;  /* 0x00000000181c7229 */ /* 0x000fcc000000001c */
[----:B------:R-:W-:-:S08]  /*5110*/  DADD R18, -R26, R18 ;  /* 0x000000001a127229 */ /* 0x000fd00000000112 */
[----:B------:R-:W-:Y:S01]  /*5120*/  DADD R28, R28, -R18 ;  /* 0x000000001c1c7229 */ /* 0x000fe20000000812 */
[C---:B------:R-:W-:Y:S01]  /*5130*/  IMAD.SHL.U32 R18, R37.reuse, 0x2, RZ ;  /* 0x0000000225127824 */ /* 0x040fe200078e00ff */
[----:B------:R-:W-:-:S04]  /*5140*/  LOP3.LUT R19, R37, 0xff0fffff, RZ, 0xc0, !PT ;  /* 0xff0fffff25137812 */ /* 0x000fc800078ec0ff */
[----:B------:R-:W-:Y:S02]  /*5150*/  ISETP.GT.U32.AND P4, PT, R18, -0x2000001, PT ;  /* 0xfdffffff1200780c */ /* 0x000fe40003f84070 */
[----:B------:R-:W-:Y:S02]  /*5160*/  DFMA R22, R22, UR10, R28 ;  /* 0x0000000a16167c2b */ /* 0x000fe4000800001c */
[----:B------:R-:W-:-:S06]  /*5170*/  SEL R37, R19, R37, P4 ;  /* 0x0000002513257207 */ /* 0x000fcc0002000000 */
[----:B------:R-:W-:-:S08]  /*5180*/  DADD R24, R20, R22 ;  /* 0x0000000014187229 */ /* 0x000fd00000000016 */
[----:B------:R-:W-:Y:S02]  /*5190*/  DADD R18, R20, -R24 ;  /* 0x0000000014127229 */ /* 0x000fe40000000818 */
[----:B------:R-:W-:-:S06]  /*51a0*/  DMUL R20, R24, R36 ;  /* 0x0000002418147228 */ /* 0x000fcc0000000000 */
[----:B------:R-:W-:Y:S02]  /*51b0*/  DADD R18, R22, R18 ;  /* 0x0000000016127229 */ /* 0x000fe40000000012 */
[----:B------:R-:W-:Y:S01]  /*51c0*/  DFMA R24, R24, R36, -R20 ;  /* 0x000000241818722b */ /* 0x000fe20000000814 */
[----:B------:R-:W-:Y:S01]  /*51d0*/  HFMA2 R23, -RZ, RZ, 1.9912109375, 0.00128841400146484375 ;  /* 0x3ff71547ff177431 */ /* 0x000fe200000001ff */
[----:B------:R-:W-:-:S06]  /*51e0*/  MOV R22, 0x652b82fe ;  /* 0x652b82fe00167802 */ /* 0x000fcc0000000f00 */
[----:B------:R-:W-:-:S08]  /*51f0*/  DFMA R24, R18, R36, R24 ;  /* 0x000000241218722b */ /* 0x000fd00000000018 */
[----:B------:R-:W-:-:S08]  /*5200*/  DADD R26, R20, R24 ;  /* 0x00000000141a7229 */ /* 0x000fd00000000018 */
[----:B------:R-:W-:Y:S02]  /*5210*/  DFMA R22, R26, R22, 6.75539944105574400000e+15 ;  /* 0x433800001a16742b */ /* 0x000fe40000000016 */
[----:B------:R-:W-:Y:S01]  /*5220*/  FSETP.GEU.AND P4, PT, |R27|, 4.1917929649353027344, PT ;  /* 0x4086232b1b00780b */ /* 0x000fe20003f8e200 */
[----:B------:R-:W-:-:S05]  /*5230*/  DADD R20, R20, -R26 ;  /* 0x0000000014147229 */ /* 0x000fca000000081a */
[----:B------:R-:W-:-:S03]  /*5240*/  DADD R18, R22, -6.75539944105574400000e+15 ;  /* 0xc338000016127429 */ /* 0x000fc60000000000 */
[----:B------:R-:W-:-:S05]  /*5250*/  DADD R20, R24, R20 ;  /* 0x0000000018147229 */ /* 0x000fca0000000014 */
[----:B------:R-:W-:Y:S01]  /*5260*/  DFMA R28, R18, -UR6, R26 ;  /* 0x80000006121c7c2b */ /* 0x000fe2000800001a */
[----:B------:R-:W-:Y:S01]  /*5270*/  UMOV UR6, 0x3b39803f ;  /* 0x3b39803f00067882 */ /* 0x000fe20000000000 */
[----:B------:R-:W-:-:S06]  /*5280*/  UMOV UR7, 0x3c7abc9e ;  /* 0x3c7abc9e00077882 */ /* 0x000fcc0000000000 */
[----:B------:R-:W-:Y:S01]  /*5290*/  DFMA R28, R18, -UR6, R28 ;  /* 0x80000006121c7c2b */ /* 0x000fe2000800001c */
[----:B------:R-:W-:Y:S01]  /*52a0*/  UMOV UR6, 0x69ce2bdf ;  /* 0x69ce2bdf00067882 */ /* 0x000fe20000000000 */
[----:B------:R-:W-:Y:S01]  /*52b0*/  IMAD.MOV.U32 R18, RZ, RZ, -0x35dec16 ;  /* 0xfca213eaff127424 */ /* 0x000fe200078e00ff */
[----:B------:R-:W-:Y:S01]  /*52c0*/  MOV R19, 0x3e928af3 ;  /* 0x3e928af300137802 */ /* 0x000fe20000000f00 */
[----:B------:R-:W-:-:S05]  /*52d0*/  UMOV UR7, 0x3e5ade15 ;  /* 0x3e5ade1500077882 */ /* 0x000fca0000000000 */
[----:B------:R-:W-:Y:S01]  /*52e0*/  DFMA R18, R28, UR6, R18 ;  /* 0x000000061c127c2b */ /* 0x000fe20008000012 */
[----:B------:R-:W-:Y:S01]  /*52f0*/  UMOV UR6, 0x62401315 ;  /* 0x6240131500067882 */ /* 0x000fe20000000000 */
[----:B------:R-:W-:-:S06]  /*5300*/  UMOV UR7, 0x3ec71dee ;  /* 0x3ec71dee00077882 */ /* 0x000fcc0000000000 */
[----:B------:R-:W-:Y:S01]  /*5310*/  DFMA R18, R28, R18, UR6 ;  /* 0x000000061c127e2b */ /* 0x000fe20008000012 */
        /* <DEDUP_REMOVED lines=20> */
[----:B------:R-:W-:-:S08]  /*5460*/  DFMA R18, R28, R18, UR6 ;  /* 0x000000061c127e2b */ /* 0x000fd00008000012 */
[----:B------:R-:W-:-:S08]  /*5470*/  DFMA R18, R28, R18, 1 ;  /* 0x3ff000001c12742b */ /* 0x000fd00000000012 */
[----:B------:R-:W-:-:S10]  /*5480*/  DFMA R18, R28, R18, 1 ;  /* 0x3ff000001c12742b */ /* 0x000fd40000000012 */
[----:B------:R-:W-:Y:S01]  /*5490*/  LEA R25, R22, R19, 0x14 ;  /* 0x0000001316197211 */ /* 0x000fe200078ea0ff */
[----:B------:R-:W-:Y:S01]  /*54a0*/  IMAD.MOV.U32 R24, RZ, RZ, R18 ;  /* 0x000000ffff187224 */ /* 0x000fe200078e0012 */
[----:B------:R-:W-:Y:S06]  /*54b0*/  @!P4 BRA `(.L_x_78) ;  /* 0x000000000030c947 */ /* 0x000fec0003800000 */
[----:B------:R-:W-:Y:S01]  /*54c0*/  FSETP.GEU.AND P5, PT, |R27|, 4.2275390625, PT ;  /* 0x408748001b00780b */ /* 0x000fe20003fae200 */
[C---:B------:R-:W-:Y:S02]  /*54d0*/  DADD R24, R26.reuse, +INF ;  /* 0x7ff000001a187429 */ /* 0x040fe40000000000 */
[----:B------:R-:W-:-:S08]  /*54e0*/  DSETP.GEU.AND P4, PT, R26, RZ, PT ;  /* 0x000000ff1a00722a */ /* 0x000fd00003f8e000 */
[----:B------:R-:W-:Y:S02]  /*54f0*/  FSEL R24, R24, RZ, P4 ;  /* 0x000000ff18187208 */ /* 0x000fe40002000000 */
[----:B------:R-:W-:Y:S02]  /*5500*/  @!P5 LEA.HI R23, R22, R22, RZ, 0x1 ;  /* 0x000000161617d211 */ /* 0x000fe400078f08ff */
[----:B------:R-:W-:Y:S02]  /*5510*/  FSEL R25, R25, RZ, P4 ;  /* 0x000000ff19197208 */ /* 0x000fe40002000000 */
[----:B------:R-:W-:-:S04]  /*5520*/  @!P5 SHF.R.S32.HI R23, RZ, 0x1, R23 ;  /* 0x00000001ff17d819 */ /* 0x000fc80000011417 */
[----:B------:R-:W-:Y:S02]  /*5530*/  @!P5 IADD3 R22, PT, PT, R22, -R23, RZ ;  /* 0x800000171616d210 */ /* 0x000fe40007ffe0ff */
[----:B------:R-:W-:Y:S02]  /*5540*/  @!P5 LEA R19, R23, R19, 0x14 ;  /* 0x000000131713d211 */ /* 0x000fe400078ea0ff */
[----:B------:R-:W-:Y:S01]  /*5550*/  @!P5 LEA R23, R22, 0x3ff00000, 0x14 ;  /* 0x3ff000001617d811 */ /* 0x000fe200078ea0ff */
[----:B------:R-:W-:-:S06]  /*5560*/  @!P5 IMAD.MOV.U32 R22, RZ, RZ, RZ ;  /* 0x000000ffff16d224 */ /* 0x000fcc00078e00ff */
[----:B------:R-:W-:-:S11]  /*5570*/  @!P5 DMUL R24, R18, R22 ;  /* 0x000000161218d228 */ /* 0x000fd60000000000 */
.L_x_78:
[----:B------:R-:W-:Y:S01]  /*5580*/  DFMA R20, R20, R24, R24 ;  /* 0x000000181414722b */ /* 0x000fe20000000018 */
[----:B------:R-:W-:Y:S01]  /*5590*/  MOV R18, R0 ;  /* 0x0000000000127202 */ /* 0x000fe20000000f00 */
[----:B------:R-:W-:Y:S01]  /*55a0*/  DSETP.NEU.AND P4, PT, |R24|, +INF , PT ;  /* 0x7ff000001800742a */ /* 0x000fe20003f8d200 */
[----:B------:R-:W-:-:S07]  /*55b0*/  MOV R19, 0x0 ;  /* 0x0000000000137802 */ /* 0x000fce0000000f00 */
[----:B------:R-:W-:Y:S02]  /*55c0*/  FSEL R20, R24, R20, !P4 ;  /* 0x0000001418147208 */ /* 0x000fe40006000000 */
[----:B------:R-:W-:Y:S01]  /*55d0*/  FSEL R21, R25, R21, !P4 ;  /* 0x0000001519157208 */ /* 0x000fe20006000000 */
[----:B------:R-:W-:Y:S06]  /*55e0*/  RET.REL.NODEC R18 `(_Z14AssignNewToOldPfS_S_S_S_S_S_S_S_S_i) ;  /* 0xffffffa812847950 */ /* 0x000fec0003c3ffff */
.L_x_79:
[----:B------:R-:W-:-:S00]  /*55f0*/  BRA `(.L_x_79) ;  /* 0xfffffffc00fc7947 */ /* 0x000fc0000383ffff */
[----:B------:R-:W-:-:S00]  /*5600*/  NOP ;  /* 0x0000000000007918 */ /* 0x000fc00000000000 */
[----:B------:R-:W-:-:S00]  /*5610*/  NOP ;  /* 0x0000000000007918 */ /* 0x000fc00000000000 */
[----:B------:R-:W-:-:S00]  /*5620*/  NOP ;  /* 0x0000000000007918 */ /* 0x000fc00000000000 */
[----:B------:R-:W-:-:S00]  /*5630*/  NOP ;  /* 0x0000000000007918 */ /* 0x000fc00000000000 */
[----:B------:R-:W-:-:S00]  /*5640*/  NOP ;  /* 0x0000000000007918 */ /* 0x000fc00000000000 */
[----:B------:R-:W-:-:S00]  /*5650*/  NOP ;  /* 0x0000000000007918 */ /* 0x000fc00000000000 */
[----:B------:R-:W-:-:S00]  /*5660*/  NOP ;  /* 0x0000000000007918 */ /* 0x000fc00000000000 */
[----:B------:R-:W-:-:S00]  /*5670*/  NOP ;  /* 0x0000000000007918 */ /* 0x000fc00000000000 */
.L_x_113:


//--------------------- .text._Z16NewVortexDistrubPfS_S_S_S_i --------------------------
	.section	.text._Z16NewVortexDistrubPfS_S_S_S_i,"ax",@progbits
	.align	128
        .global         _Z16NewVortexDistrubPfS_S_S_S_i
        .type           _Z16NewVortexDistrubPfS_S_S_S_i,@function
        .size           _Z16NewVortexDistrubPfS_S_S_S_i,(.L_x_115 - _Z16NewVortexDistrubPfS_S_S_S_i)
        .other          _Z16NewVortexDistrubPfS_S_S_S_i,@"STO_CUDA_ENTRY STV_DEFAULT"
_Z16NewVortexDistrubPfS_S_S_S_i:
.text._Z16NewVortexDistrubPfS_S_S_S_i:
[----:B------:R-:W-:Y:S01]  /*0000*/  LDC R1, c[0x0][0x37c] ;  /* 0x0000df00ff017b82 */ /* 0x000fe20000000800 */
[----:B------:R-:W0:Y:S07]  /*0010*/  S2R R3, SR_CTAID.X ;  /* 0x0000000000037919 */ /* 0x000e2e0000002500 */
[----:B------:R-:W1:Y:S01]  /*0020*/  LDC.64 R10, c[0x0][0x380] ;  /* 0x0000e000ff0a7b82 */ /* 0x000e620000000a00 */
[----:B------:R-:W2:Y:S01]  /*0030*/  LDCU.64 UR8, c[0x0][0x358] ;  /* 0x00006b00ff0877ac */ /* 0x000ea20008000a00 */
[----:B------:R-:W3:Y:S06]  /*0040*/  S2R R2, SR_TID.X ;  /* 0x0000000000027919 */ /* 0x000eec0000002100 */
[----:B------:R-:W4:Y:S01]  /*0050*/  LDC.64 R8, c[0x0][0x388] ;  /* 0x0000e200ff087b82 */ /* 0x000f220000000a00 */
[----:B0-----:R-:W-:-:S02]  /*0060*/  IMAD R3, R3, 0x3, RZ ;  /* 0x0000000303037824 */ /* 0x001fc400078e02ff */
[----:B---3--:R-:W-:Y:S02]  /*0070*/  IMAD R5, R2, 0x3, RZ ;  /* 0x0000000302057824 */ /* 0x008fe400078e02ff */
[----:B-1----:R-:W-:-:S04]  /*0080*/  IMAD.WIDE.U32 R12, R3, 0x4, R10 ;  /* 0x00000004030c7825 */ /* 0x002fc800078e000a */
[C---:B------:R-:W-:Y:S01]  /*0090*/  IMAD.WIDE.U32 R10, R5.reuse, 0x4, R10 ;  /* 0x00000004050a7825 */ /* 0x040fe200078e000a */
[----:B--2---:R-:W2:Y:S04]  /*00a0*/  LDG.E R35, desc[UR8][R12.64+0x4] ;  /* 0x000004080c237981 */ /* 0x004ea8000c1e1900 */
[----:B------:R-:W2:Y:S01]  /*00b0*/  LDG.E R0, desc[UR8][R10.64+0x4] ;  /* 0x000004080a007981 */ /* 0x000ea2000c1e1900 */
[----:B----4-:R-:W-:-:S03]  /*00c0*/  IMAD.WIDE.U32 R8, R5, 0x4, R8 ;  /* 0x0000000405087825 */ /* 0x010fc600078e0008 */
[----:B------:R-:W3:Y:S04]  /*00d0*/  LDG.E R4, desc[UR8][R12.64+0x8] ;  /* 0x000008080c047981 */ /* 0x000ee8000c1e1900 */
[----:B------:R-:W3:Y:S04]  /*00e0*/  LDG.E R5, desc[UR8][R10.64+0x8] ;  /* 0x000008080a057981 */ /* 0x000ee8000c1e1900 */
[----:B------:R-:W4:Y:S04]  /*00f0*/  LDG.E R32, desc[UR8][R12.64] ;  /* 0x000000080c207981 */ /* 0x000f28000c1e1900 */
[----:B------:R-:W4:Y:S04]  /*0100*/  LDG.E R17, desc[UR8][R10.64] ;  /* 0x000000080a117981 */ /* 0x000f28000c1e1900 */
[----:B------:R-:W5:Y:S04]  /*0110*/  LDG.E R7, desc[UR8][R8.64+0x4] ;  /* 0x0000040808077981 */ /* 0x000f68000c1e1900 */
[----:B------:R-:W5:Y:S04]  /*0120*/  LDG.E R16, desc[UR8][R8.64+0x8] ;  /* 0x0000080808107981 */ /* 0x000f68000c1e1900 */
[----:B------:R-:W5:Y:S01]  /*0130*/  LDG.E R33, desc[UR8][R8.64] ;  /* 0x0000000808217981 */ /* 0x000f62000c1e1900 */
[----:B------:R-:W-:Y:S01]  /*0140*/  ISETP.GT.U32.AND P0, PT, R2, 0x2, PT ;  /* 0x000000020200780c */ /* 0x000fe20003f04070 */
[----:B------:R-:W-:Y:S01]  /*0150*/  BSSY.RECONVERGENT B0, `(.L_x_80) ;  /* 0x0000023000007945 */ /* 0x000fe20003800200 */
[----:B------:R-:W-:-:S02]  /*0160*/  HFMA2 R6, -RZ, RZ, 1.875, 0 ;  /* 0x3f800000ff067431 */ /* 0x000fc400000001ff */
[----:B--2---:R-:W-:-:S04]  /*0170*/  FADD R35, R35, -R0 ;  /* 0x8000000023237221 */ /* 0x004fc80000000000 */
[----:B------:R-:W0:Y:S01]  /*0180*/  F2F.F64.F32 R30, R35 ;  /* 0x00000023001e7310 */ /* 0x000e220000201800 */
[----:B---3--:R-:W-:Y:S01]  /*0190*/  FADD R4, R4, -R5 ;  /* 0x8000000504047221 */ /* 0x008fe20000000000 */
[----:B0-----:R-:W-:Y:S01]  /*01a0*/  DADD R14, -RZ, |R30| ;  /* 0x00000000ff0e7229 */ /* 0x001fe2000000051e */
[----:B----4-:R-:W-:Y:S02]  /*01b0*/  FADD R32, R32, -R17 ;  /* 0x8000001120207221 */ /* 0x010fe40000000000 */
[----:B-----5:R-:W-:-:S04]  /*01c0*/  FMUL R0, R4, R7 ;  /* 0x0000000704007220 */ /* 0x020fc80000400000 */
[C---:B------:R-:W-:Y:S01]  /*01d0*/  FFMA R5, R35.reuse, R16, -R0 ;  /* 0x0000001023057223 */ /* 0x040fe20000000800 */
[----:B------:R-:W-:Y:S01]  /*01e0*/  FSETP.NEU.AND P1, PT, R32, 1, PT ;  /* 0x3f8000002000780b */ /* 0x000fe20003f2d000 */
[----:B------:R-:W-:Y:S01]  /*01f0*/  FMUL R0, R35, R33 ;  /* 0x0000002123007220 */ /* 0x000fe20000400000 */
[----:B------:R-:W-:Y:S01]  /*0200*/  MOV R34, R15 ;  /* 0x0000000f00227202 */ /* 0x000fe20000000f00 */
[----:B------:R-:W-:Y:S01]  /*0210*/  FMUL R15, R16, R32 ;  /* 0x00000020100f7220 */ /* 0x000fe20000400000 */
[----:B------:R-:W-:Y:S09]  /*0220*/  @P0 BRA `(.L_x_81) ;  /* 0x0000000000540947 */ /* 0x000ff20003800000 */
[----:B------:R-:W0:Y:S01]  /*0230*/  S2R R21, SR_CgaCtaId ;  /* 0x0000000000157919 */ /* 0x000e220000008800 */
[----:B------:R-:W-:Y:S02]  /*0240*/  ISETP.NE.AND P0, PT, R2, RZ, PT ;  /* 0x000000ff0200720c */ /* 0x000fe40003f05270 */
[----:B------:R-:W-:-:S11]  /*0250*/  MOV R16, 0x400 ;  /* 0x0000040000107802 */ /* 0x000fd60000000f00 */
[----:B------:R-:W-:Y:S01]  /*0260*/  @!P0 IMAD.MOV.U32 R20, RZ, RZ, 0x3f800000 ;  /* 0x3f800000ff148424 */ /* 0x000fe200078e00ff */
[----:B0-----:R-:W-:-:S04]  /*0270*/  LEA R17, R21, R16, 0x18 ;  /* 0x0000001015117211 */ /* 0x001fc800078ec0ff */
[----:B------:R-:W-:Y:S01]  /*0280*/  LEA R18, R2, R17, 0x2 ;  /* 0x0000001102127211 */ /* 0x000fe200078e10ff */
[----:B------:R0:W-:Y:S01]  /*0290*/  @!P0 STS [R17], R20 ;  /* 0x0000001411008388 */ /* 0x0001e20000000800 */
[----:B------:R-:W-:Y:S05]  /*02a0*/  @!P0 BRA `(.L_x_81) ;  /* 0x0000000000348947 */ /* 0x000fea0003800000 */
[C---:B------:R-:W-:Y:S01]  /*02b0*/  VIADD R19, R16.reuse, 0x18 ;  /* 0x0000001810137836 */ /* 0x040fe20000000000 */
[C---:B0-----:R-:W-:Y:S01]  /*02c0*/  IADD3 R17, PT, PT, R16.reuse, 0xc, RZ ;  /* 0x0000000c10117810 */ /* 0x041fe20007ffe0ff */
[----:B------:R1:W-:Y:S01]  /*02d0*/  STS [R18], RZ ;  /* 0x000000ff12007388 */ /* 0x0003e20000000800 */
[----:B------:R-:W-:Y:S02]  /*02e0*/  IADD3 R16, PT, PT, R16, 0x24, RZ ;  /* 0x0000002410107810 */ /* 0x000fe40007ffe0ff */
[C---:B------:R-:W-:Y:S02]  /*02f0*/  LEA R17, R21.reuse, R17, 0x18 ;  /* 0x0000001115117211 */ /* 0x040fe400078ec0ff */
[C---:B------:R-:W-:Y:S02]  /*0300*/  LEA R19, R21.reuse, R19, 0x18 ;  /* 0x0000001315137211 */ /* 0x040fe400078ec0ff */
[----:B------:R-:W-:Y:S02]  /*0310*/  LEA R21, R21, R16, 0x18 ;  /* 0x0000001015157211 */ /* 0x000fe400078ec0ff */
[C---:B------:R-:W-:Y:S01]  /*0320*/  LEA R17, R2.reuse, R17, 0x2 ;  /* 0x0000001102117211 */ /* 0x040fe200078e10ff */
[C---:B------:R-:W-:Y:S01]  /*0330*/  IMAD R19, R2.reuse, 0x4, R19 ;  /* 0x0000000402137824 */ /* 0x040fe200078e0213 */
[----:B------:R-:W-:-:S03]  /*0340*/  LEA R21, R2, R21, 0x2 ;  /* 0x0000001502157211 */ /* 0x000fc600078e10ff */
[----:B------:R1:W-:Y:S04]  /*0350*/  STS [R17], RZ ;  /* 0x000000ff11007388 */ /* 0x0003e80000000800 */
[----:B------:R1:W-:Y:S04]  /*0360*/  STS [R19], RZ ;  /* 0x000000ff13007388 */ /* 0x0003e80000000800 */
[----:B------:R1:W-:Y:S02]  /*0370*/  STS [R21], RZ ;  /* 0x000000ff15007388 */ /* 0x0003e40000000800 */
.L_x_81:
[----:B------:R-:W-:Y:S05]  /*0380*/  BSYNC.RECONVERGENT B0 ;  /* 0x0000000000007941 */ /* 0x000fea0003800200 */
.L_x_80:
[----:B------:R-:W-:Y:S04]  /*0390*/  BSSY.RECONVERGENT B0, `(.L_x_82) ;  /* 0x0000043000007945 */ /* 0x000fe80003800200 */
[----:B------:R-:W-:Y:S05]  /*03a0*/  @!P1 BRA `(.L_x_83) ;  /* 0x0000000400049947 */ /* 0x000fea0003800000 */
[----:B------:R-:W-:-:S13]  /*03b0*/  FSETP.NAN.AND P0, PT, |R32|, |R32|, PT ;  /* 0x400000202000720b */ /* 0x000fda0003f08200 */
[----:B------:R-:W-:Y:S01]  /*03c0*/  @P0 FADD R6, R32, 2 ;  /* 0x4000000020060421 */ /* 0x000fe20000000000 */
[----:B------:R-:W-:Y:S06]  /*03d0*/  @P0 BRA `(.L_x_83) ;  /* 0x0000000000f80947 */ /* 0x000fec0003800000 */
[C---:B01----:R-:W-:Y:S01]  /*03e0*/  FMUL R17, |R32|.reuse, 16777216 ;  /* 0x4b80000020117820 */ /* 0x043fe20000400200 */
[C---:B------:R-:W-:Y:S02]  /*03f0*/  FSETP.GEU.AND P0, PT, |R32|.reuse, 1.175494350822287508e-38, PT ;  /* 0x008000002000780b */ /* 0x040fe40003f0e200 */
[----:B------:R-:W-:Y:S02]  /*0400*/  MOV R23, 0x3a2c32e4 ;  /* 0x3a2c32e400177802 */ /* 0x000fe40000000f00 */
[----:B------:R-:W-:Y:S02]  /*0410*/  FSEL R17, R17, |R32|, !P0 ;  /* 0x4000002011117208 */ /* 0x000fe40004000000 */
[----:B------:R-:W-:Y:S02]  /*0420*/  FSEL R19, RZ, -24, P0 ;  /* 0xc1c00000ff137808 */ /* 0x000fe40000000000 */
[----:B------:R-:W-:Y:S02]  /*0430*/  IADD3 R6, PT, PT, R17, -0x3f3504f3, RZ ;  /* 0xc0cafb0d11067810 */ /* 0x000fe40007ffe0ff */
[----:B------:R-:W-:-:S02]  /*0440*/  FSETP.NEU.AND P0, PT, |R32|, +INF , PT ;  /* 0x7f8000002000780b */ /* 0x000fc40003f0d200 */
[----:B------:R-:W-:Y:S02]  /*0450*/  LOP3.LUT R6, R6, 0xff800000, RZ, 0xc0, !PT ;  /* 0xff80000006067812 */ /* 0x000fe400078ec0ff */
[----:B------:R-:W-:-:S03]  /*0460*/  FSETP.NEU.AND P0, PT, R32, RZ, P0 ;  /* 0x000000ff2000720b */ /* 0x000fc6000070d000 */
[----:B------:R-:W-:-:S04]  /*0470*/  IMAD.IADD R16, R17, 0x1, -R6 ;  /* 0x0000000111107824 */ /* 0x000fc800078e0a06 */
[C---:B------:R-:W-:Y:S01]  /*0480*/  FADD R17, R16.reuse, 1 ;  /* 0x3f80000010117421 */ /* 0x040fe20000000000 */
[----:B------:R-:W-:Y:S01]  /*0490*/  FADD R21, R16, -1 ;  /* 0xbf80000010157421 */ /* 0x000fe20000000000 */
[----:B------:R-:W-:-:S03]  /*04a0*/  I2FP.F32.S32 R16, R6 ;  /* 0x0000000600107245 */ /* 0x000fc60000201400 */
[----:B------:R-:W-:Y:S01]  /*04b0*/  FADD R18, R21, R21 ;  /* 0x0000001515127221 */ /* 0x000fe20000000000 */
[----:B------:R-:W0:Y:S01]  /*04c0*/  MUFU.RCP R17, R17 ;  /* 0x0000001100117308 */ /* 0x000e220000001000 */
[----:B------:R-:W-:Y:S02]  /*04d0*/  FFMA R19, R16, 1.1920928955078125e-07, R19 ;  /* 0x3400000010137823 */ /* 0x000fe40000000013 */
        /* <DEDUP_REMOVED lines=9> */
[----:B------:R-:W-:Y:S01]  /*0570*/  FFMA R19, R6, 1.4426950216293334961, R19 ;  /* 0x3fb8aa3b06137823 */ /* 0x000fe20000000013 */
[----:B------:R-:W-:-:S02]  /*0580*/  HFMA2 R21, -RZ, RZ, 0.64013671875, -15.109375 ;  /* 0x391fcb8eff157431 */ /* 0x000fc400000001ff */
[----:B------:R-:W-:Y:S01]  /*0590*/  FMUL R20, R17, R20 ;  /* 0x0000001411147220 */ /* 0x000fe20000400000 */
[----:B------:R-:W-:-:S03]  /*05a0*/  FFMA R23, R18, R23, 0.12022458761930465698 ;  /* 0x3df6384f12177423 */ /* 0x000fc60000000017 */
[----:B------:R-:W-:Y:S01]  /*05b0*/  FFMA R19, R20, 1.4426950216293334961, R19 ;  /* 0x3fb8aa3b14137823 */ /* 0x000fe20000000013 */
[----:B------:R-:W-:-:S03]  /*05c0*/  FMUL R23, R18, R23 ;  /* 0x0000001712177220 */ /* 0x000fc60000400000 */
[----:B------:R-:W-:Y:S01]  /*05d0*/  FFMA R19, R6, 1.9251366722983220825e-08, R19 ;  /* 0x32a55e3406137823 */ /* 0x000fe20000000013 */
[----:B------:R-:W-:-:S04]  /*05e0*/  FMUL R17, R23, 3 ;  /* 0x4040000017117820 */ /* 0x000fc80000400000 */
[----:B------:R-:W-:-:S04]  /*05f0*/  FFMA R20, R20, R17, R19 ;  /* 0x0000001114147223 */ /* 0x000fc80000000013 */
        /* <DEDUP_REMOVED lines=16> */
[----:B------:R-:W-:Y:S01]  /*0700*/  FFMA R19, R16, R17, 0.24022644758224487305 ;  /* 0x3e75fdec10137423 */ /* 0x000fe20000000011 */
[----:B------:R-:W-:Y:S02]  /*0710*/  SEL R17, RZ, 0x83000000, P1 ;  /* 0x83000000ff117807 */ /* 0x000fe40000800000 */
[----:B------:R-:W-:Y:S01]  /*0720*/  FSETP.GEU.AND P1, PT, R6, RZ, PT ;  /* 0x000000ff0600720b */ /* 0x000fe20003f2e000 */
[----:B------:R-:W-:Y:S01]  /*0730*/  FFMA R21, R16, R19, 0.69314718246459960938 ;  /* 0x3f31721810157423 */ /* 0x000fe20000000013 */
[----:B-1----:R-:W-:Y:S01]  /*0740*/  LEA R18, R18, -R17, 0x17 ;  /* 0x8000001112127211 */ /* 0x002fe200078eb8ff */
[----:B------:R-:W-:Y:S01]  /*0750*/  VIADD R19, R17, 0x7f000000 ;  /* 0x7f00000011137836 */ /* 0x000fe20000000000 */
[----:B------:R-:W-:Y:S01]  /*0760*/  FSEL R6, RZ, +INF , !P1 ;  /* 0x7f800000ff067808 */ /* 0x000fe20004800000 */
[----:B------:R-:W-:-:S04]  /*0770*/  FFMA R16, R16, R21, 1 ;  /* 0x3f80000010107423 */ /* 0x000fc80000000015 */
[----:B------:R-:W-:Y:S01]  /*0780*/  FMUL R19, R19, R16 ;  /* 0x0000001013137220 */ /* 0x000fe20000400000 */
[----:B------:R-:W-:-:S03]  /*0790*/  @!P0 FADD R16, R32, R32 ;  /* 0x0000002020108221 */ /* 0x000fc60000000000 */
[----:B------:R-:W-:Y:S02]  /*07a0*/  @!P2 FMUL R6, R18, R19 ;  /* 0x000000131206a220 */ /* 0x000fe40000400000 */
[----:B------:R-:W-:-:S07]  /*07b0*/  @!P0 LOP3.LUT R6, R16, 0x7fffffff, RZ, 0xc0, !PT ;  /* 0x7fffffff10068812 */ /* 0x000fce00078ec0ff */
.L_x_83:
[----:B------:R-:W-:Y:S05]  /*07c0*/  BSYNC.RECONVERGENT B0 ;  /* 0x0000000000007941 */ /* 0x000fea0003800200 */
.L_x_82:
[----:B------:R-:W-:Y:S01]  /*07d0*/  BSSY.RECONVERGENT B0, `(.L_x_84) ;  /* 0x0000007000007945 */ /* 0x000fe20003800200 */
[----:B------:R-:W-:Y:S01]  /*07e0*/  FFMA R32, R7, R32, -R0 ;  /* 0x0000002007207223 */ /* 0x000fe20000000800 */
[----:B------:R-:W-:Y:S01]  /*07f0*/  FFMA R33, R4, R33, -R15 ;  /* 0x0000002104217223 */ /* 0x000fe2000000080f */
[----:B------:R-:W-:Y:S01]  /*0800*/  MOV R0, 0x840 ;  /* 0x0000084000007802 */ /* 0x000fe20000000f00 */
[----:B------:R-:W-:Y:S01]  /*0810*/  UMOV UR5, 0x40000000 ;  /* 0x4000000000057882 */ /* 0x000fe20000000000 */
[----:B------:R-:W-:-:S05]  /*0820*/  UMOV UR4, URZ ;  /* 0x000000ff00047c82 */ /* 0x000fca0008000000 */
[----:B01----:R-:W-:Y:S05]  /*0830*/  CALL.REL.NOINC `($_Z16NewVortexDistrubPfS_S_S_S_i$__internal_accurate_pow) ;  /* 0x0000001000987944 */ /* 0x003fea0003c00000 */
[----:B------:R-:W-:Y:S05]  /*0840*/  BSYNC.RECONVERGENT B0 ;  /* 0x0000000000007941 */ /* 0x000fea0003800200 */
.L_x_84:
[----:B------:R-:W-:Y:S01]  /*0850*/  DADD R18, R30, 2 ;  /* 0x400000001e127429 */ /* 0x000fe20000000000 */
[----:B------:R0:W1:Y:S01]  /*0860*/  F2F.F64.F32 R14, R6 ;  /* 0x00000006000e7310 */ /* 0x0000620000201800 */
[C---:B------:R-:W-:Y:S01]  /*0870*/  FSETP.NEU.AND P1, PT, R35.reuse, RZ, PT ;  /* 0x000000ff2300720b */ /* 0x040fe20003f2d000 */
[----:B------:R-:W-:Y:S01]  /*0880*/  BSSY.RECONVERGENT B0, `(.L_x_85) ;  /* 0x000000d000007945 */ /* 0x000fe20003800200 */
[----:B------:R-:W-:-:S05]  /*0890*/  FSETP.NEU.AND P0, PT, R35, 1, PT ;  /* 0x3f8000002300780b */ /* 0x000fca0003f0d000 */
[----:B------:R0:W2:Y:S01]  /*08a0*/  F2F.F64.F32 R6, R4 ;  /* 0x0000000400067310 */ /* 0x0000a20000201800 */
[----:B------:R-:W-:-:S04]  /*08b0*/  LOP3.LUT R18, R19, 0x7ff00000, RZ, 0xc0, !PT ;  /* 0x7ff0000013127812 */ /* 0x000fc800078ec0ff */
[----:B------:R-:W-:Y:S02]  /*08c0*/  ISETP.NE.AND P2, PT, R18, 0x7ff00000, PT ;  /* 0x7ff000001200780c */ /* 0x000fe40003f45270 */
[----:B------:R-:W-:-:S11]  /*08d0*/  @!P1 CS2R R16, SRZ ;  /* 0x0000000000109805 */ /* 0x000fd6000001ff00 */
[----:B012---:R-:W-:Y:S05]  /*08e0*/  @P2 BRA `(.L_x_86) ;  /* 0x0000000000182947 */ /* 0x007fea0003800000 */
[----:B------:R-:W-:-:S13]  /*08f0*/  FSETP.NAN.AND P1, PT, R35, R35, PT ;  /* 0x000000232300720b */ /* 0x000fda0003f28000 */
[----:B------:R-:W-:Y:S01]  /*0900*/  @P1 DADD R16, R30, 2 ;  /* 0x400000001e101429 */ /* 0x000fe20000000000 */
[----:B------:R-:W-:Y:S10]  /*0910*/  @P1 BRA `(.L_x_86) ;  /* 0x00000000000c1947 */ /* 0x000ff40003800000 */
[----:B------:R-:W-:-:S14]  /*0920*/  DSETP.NEU.AND P1, PT, |R30|, +INF , PT ;  /* 0x7ff000001e00742a */ /* 0x000fdc0003f2d200 */
[----:B------:R-:W-:Y:S01]  /*0930*/  @!P1 MOV R16, 0x0 ;  /* 0x0000000000109802 */ /* 0x000fe20000000f00 */
[----:B------:R-:W-:-:S07]  /*0940*/  @!P1 IMAD.MOV.U32 R17, RZ, RZ, 0x7ff00000 ;  /* 0x7ff00000ff119424 */ /* 0x000fce00078e00ff */
.L_x_86:
[----:B------:R-:W-:Y:S05]  /*0950*/  BSYNC.RECONVERGENT B0 ;  /* 0x0000000000007941 */ /* 0x000fea0003800200 */
.L_x_85:
[----:B------:R-:W-:Y:S01]  /*0960*/  DADD R18, -RZ, |R6| ;  /* 0x00000000ff127229 */ /* 0x000fe20000000506 */
[----:B------:R-:W-:Y:S01]  /*0970*/  FSEL R30, R16, RZ, P0 ;  /* 0x000000ff101e7208 */ /* 0x000fe20000000000 */
[----:B------:R-:W-:Y:S01]  /*0980*/  BSSY.RECONVERGENT B0, `(.L_x_87) ;  /* 0x0000007000007945 */ /* 0x000fe20003800200 */
[----:B------:R-:W-:Y:S02]  /*0990*/  FSEL R31, R17, 1.875, P0 ;  /* 0x3ff00000111f7808 */ /* 0x000fe40000000000 */
[----:B------:R-:W-:-:S04]  /*09a0*/  MOV R0, 0x9f0 ;  /* 0x000009f000007802 */ /* 0x000fc80000000f00 */
[----:B------:R-:W-:Y:S01]  /*09b0*/  DADD R30, R14, R30 ;  /* 0x000000000e1e7229 */ /* 0x000fe2000000001e */
[----:B------:R-:W-:Y:S02]  /*09c0*/  MOV R34, R19 ;  /* 0x0000001300227202 */ /* 0x000fe40000000f00 */
[----:B------:R-:W-:-:S08]  /*09d0*/  MOV R14, R18 ;  /* 0x00000012000e7202 */ /* 0x000fd00000000f00 */
[----:B------:R-:W-:Y:S05]  /*09e0*/  CALL.REL.NOINC `($_Z16NewVortexDistrubPfS_S_S_S_i$__internal_accurate_pow) ;  /* 0x00000010002c7944 */ /* 0x000fea0003c00000 */
[----:B------:R-:W-:Y:S05]  /*09f0*/  BSYNC.RECONVERGENT B0 ;  /* 0x0000000000007941 */ /* 0x000fea0003800200 */
.L_x_87:
[----:B------:R-:W0:Y:S02]  /*0a00*/  LDC.64 R18, c[0x0][0x3a0] ;  /* 0x0000e800ff127b82 */ /* 0x000e240000000a00 */
[----:B0-----:R-:W-:-:S06]  /*0a10*/  IMAD.WIDE.U32 R18, R2, 0x4, R18 ;  /* 0x0000000402127825 */ /* 0x001fcc00078e0012 */
[----:B------:R-:W2:Y:S01]  /*0a20*/  LDG.E R18, desc[UR8][R18.64] ;  /* 0x0000000812127981 */ /* 0x000ea2000c1e1900 */
[----:B------:R-:W-:Y:S01]  /*0a30*/  DADD R14, R6, 2 ;  /* 0x40000000060e7429 */ /* 0x000fe20000000000 */
[C---:B------:R-:W-:Y:S01]  /*0a40*/  FSETP.NEU.AND P1, PT, R4.reuse, RZ, PT ;  /* 0x000000ff0400720b */ /* 0x040fe20003f2d000 */
[----:B------:R-:W-:Y:S01]  /*0a50*/  BSSY.RECONVERGENT B0, `(.L_x_88) ;  /* 0x000000e000007945 */ /* 0x000fe20003800200 */
[----:B------:R-:W-:-:S07]  /*0a60*/  FSETP.NEU.AND P0, PT, R4, 1, PT ;  /* 0x3f8000000400780b */ /* 0x000fce0003f0d000 */
[----:B------:R-:W-:-:S04]  /*0a70*/  LOP3.LUT R15, R15, 0x7ff00000, RZ, 0xc0, !PT ;  /* 0x7ff000000f0f7812 */ /* 0x000fc800078ec0ff */
[----:B------:R-:W-:Y:S02]  /*0a80*/  ISETP.NE.AND P2, PT, R15, 0x7ff00000, PT ;  /* 0x7ff000000f00780c */ /* 0x000fe40003f45270 */
[----:B------:R-:W-:Y:S01]  /*0a90*/  @!P1 CS2R R16, SRZ ;  /* 0x0000000000109805 */ /* 0x000fe2000001ff00 */
[----:B--2---:R-:W-:-:S04]  /*0aa0*/  FMUL R14, R18, R18 ;  /* 0x00000012120e7220 */ /* 0x004fc80000400000 */
[----:B------:R0:W1:Y:S06]  /*0ab0*/  MUFU.RCP R21, R14 ;  /* 0x0000000e00157308 */ /* 0x00006c0000001000 */
[----:B------:R-:W-:Y:S05]  /*0ac0*/  @P2 BRA `(.L_x_89) ;  /* 0x0000000000182947 */ /* 0x000fea0003800000 */
[----:B------:R-:W-:-:S13]  /*0ad0*/  FSETP.NAN.AND P1, PT, R4, R4, PT ;  /* 0x000000040400720b */ /* 0x000fda0003f28000 */
[----:B------:R-:W-:Y:S01]  /*0ae0*/  @P1 DADD R16, R6, 2 ;  /* 0x4000000006101429 */ /* 0x000fe20000000000 */
[----:B------:R-:W-:Y:S10]  /*0af0*/  @P1 BRA `(.L_x_89) ;  /* 0x00000000000c1947 */ /* 0x000ff40003800000 */
[----:B------:R-:W-:-:S14]  /*0b00*/  DSETP.NEU.AND P1, PT, |R6|, +INF , PT ;  /* 0x7ff000000600742a */ /* 0x000fdc0003f2d200 */
[----:B------:R-:W-:Y:S01]  /*0b10*/  @!P1 IMAD.MOV.U32 R16, RZ, RZ, 0x0 ;  /* 0x00000000ff109424 */ /* 0x000fe200078e00ff */
[----:B------:R-:W-:-:S07]  /*0b20*/  @!P1 MOV R17, 0x7ff00000 ;  /* 0x7ff0000000119802 */ /* 0x000fce0000000f00 */
.L_x_89:
[----:B------:R-:W-:Y:S05]  /*0b30*/  BSYNC.RECONVERGENT B0 ;  /* 0x0000000000007941 */ /* 0x000fea0003800200 */
.L_x_88:
[----:B------:R-:W-:Y:S01]  /*0b40*/  FSEL R6, R16, RZ, P0 ;  /* 0x000000ff10067208 */ /* 0x000fe20000000000 */
[----:B------:R-:W-:Y:S01]  /*0b50*/  UMOV UR4, 0x40c90ff9 ;  /* 0x40c90ff900047882 */ /* 0x000fe20000000000 */
[----:B------:R-:W-:Y:S01]  /*0b60*/  FSEL R7, R17, 1.875, P0 ;  /* 0x3ff0000011077808 */ /* 0x000fe20000000000 */
[----:B-1----:R-:W-:Y:S01]  /*0b70*/  FFMA R0, -R14, R21, 1 ;  /* 0x3f8000000e007423 */ /* 0x002fe20000000115 */
[----:B------:R-:W-:Y:S01]  /*0b80*/  MOV R15, UR4 ;  /* 0x00000004000f7c02 */ /* 0x000fe20008000f00 */
[----:B------:R-:W-:Y:S02]  /*0b90*/  BSSY.RECONVERGENT B1, `(.L_x_90) ;  /* 0x000000c000017945 */ /* 0x000fe40003800200 */
[----:B------:R-:W-:Y:S01]  /*0ba0*/  FFMA R0, R21, R0, R21 ;  /* 0x0000000015007223 */ /* 0x000fe20000000015 */
[----:B------:R-:W-:Y:S01]  /*0bb0*/  DADD R30, R30, R6 ;  /* 0x000000001e1e7229 */ /* 0x000fe20000000006 */
[----:B------:R-:W1:Y:S02]  /*0bc0*/  FCHK P0, -R15, R14 ;  /* 0x0000000e0f007302 */ /* 0x000e640000000100 */
[----:B------:R-:W-:-:S04]  /*0bd0*/  FFMA R7, R0, -6.2831997871398925781, RZ ;  /* 0xc0c90ff900077823 */ /* 0x000fc800000000ff */
[----:B------:R-:W-:Y:S02]  /*0be0*/  FFMA R6, -R14, R7, -6.2831997871398925781 ;  /* 0xc0c90ff90e067423 */ /* 0x000fe40000000107 */
[----:B------:R2:W3:Y:S02]  /*0bf0*/  F2F.F32.F64 R4, R30 ;  /* 0x0000001e00047310 */ /* 0x0004e40000301000 */
[----:B------:R-:W-:Y:S01]  /*0c00*/  FFMA R7, R0, R6, R7 ;  /* 0x0000000600077223 */ /* 0x000fe20000000007 */
[----:B-1----:R-:W-:Y:S06]  /*0c10*/  @!P0 BRA `(.L_x_91) ;  /* 0x00000000000c8947 */ /* 0x002fec0003800000 */
[----:B------:R-:W-:-:S07]  /*0c20*/  MOV R6, 0xc40 ;  /* 0x00000c4000067802 */ /* 0x000fce0000000f00 */
[----:B0-23--:R-:W-:Y:S05]  /*0c30*/  CALL.REL.NOINC `($__internal_3_$__cuda_sm3x_div_rn_noftz_f32_slowpath) ;  /* 0x0000000800147944 */ /* 0x00dfea0003c00000 */
[----:B------:R-:W-:-:S07]  /*0c40*/  IMAD.MOV.U32 R7, RZ, RZ, R0 ;  /* 0x000000ffff077224 */ /* 0x000fce00078e0000 */
.L_x_91:
[----:B------:R-:W-:Y:S05]  /*0c50*/  BSYNC.RECONVERGENT B1 ;  /* 0x0000000000017941 */ /* 0x000fea0003800200 */
.L_x_90:
[----:B------:R-:W-:Y:S01]  /*0c60*/  HFMA2 R17, -RZ, RZ, 3.7421875, 0 ;  /* 0x437c0000ff117431 */ /* 0x000fe200000001ff */
[----:B------:R-:W-:Y:S01]  /*0c70*/  MOV R6, 0x3bbb989d ;  /* 0x3bbb989d00067802 */ /* 0x000fe20000000f00 */
[----:B---3--:R-:W-:Y:S01]  /*0c80*/  FMUL R4, R4, R7 ;  /* 0x0000000704047220 */ /* 0x008fe20000400000 */
[----:B------:R-:W1:Y:S03]  /*0c90*/  LDCU UR4, c[0x0][0x3a8] ;  /* 0x00007500ff0477ac */ /* 0x000e660008000800 */
[----:B------:R-:W-:-:S04]  /*0ca0*/  FFMA.SAT R0, R4, R6, 0.5 ;  /* 0x3f00000004007423 */ /* 0x000fc80000002006 */
[----:B------:R-:W-:-:S04]  /*0cb0*/  FFMA.RM R0, R0, R17, 12582913 ;  /* 0x4b40000100007423 */ /* 0x000fc80000004011 */
[C---:B------:R-:W-:Y:S01]  /*0cc0*/  FADD R15, R0.reuse, -12583039 ;  /* 0xcb40007f000f7421 */ /* 0x040fe20000000000 */
[----:B------:R-:W-:-:S03]  /*0cd0*/  IMAD.SHL.U32 R0, R0, 0x800000, RZ ;  /* 0x0080000000007824 */ /* 0x000fc600078e00ff */
[----:B------:R-:W-:Y:S01]  /*0ce0*/  FFMA R15, R4, 1.4426950216293334961, -R15 ;  /* 0x3fb8aa3b040f7823 */ /* 0x000fe2000000080f */
[----:B-1----:R-:W-:-:S03]  /*0cf0*/  UISETP.GE.AND UP0, UPT, UR4, 0x1, UPT ;  /* 0x000000010400788c */ /* 0x002fc6000bf06270 */
[----:B------:R-:W-:-:S06]  /*0d00*/  FFMA R15, R4, 1.925963033500011079e-08, R15 ;  /* 0x32a57060040f7823 */ /* 0x000fcc000000000f */
[----:B------:R-:W1:Y:S02]  /*0d10*/  MUFU.EX2 R15, R15 ;  /* 0x0000000f000f7308 */ /* 0x000e640000000800 */
[----:B-1----:R-:W-:Y:S01]  /*0d20*/  FMUL R0, R0, R15 ;  /* 0x0000000f00007220 */ /* 0x002fe20000400000 */
[----:B------:R-:W-:Y:S06]  /*0d30*/  BRA.U !UP0, `(.L_x_92) ;  /* 0x0000000508487547 */ /* 0x000fec000b800000 */
[----:B------:R-:W-:Y:S01]  /*0d40*/  FFMA.SAT R4, R7, R6, 0.5 ;  /* 0x3f00000007047423 */ /* 0x000fe20000002006 */
[----:B------:R-:W-:-:S03]  /*0d50*/  UIADD3 UR4, UPT, UPT, -UR4, URZ, URZ ;  /* 0x000000ff04047290 */ /* 0x000fc6000fffe1ff */
[----:B------:R-:W-:-:S04]  /*0d60*/  FFMA.RM R4, R4, R17, 12582913 ;  /* 0x4b40000104047423 */ /* 0x000fc80000004011 */
[C---:B------:R-:W-:Y:S01]  /*0d70*/  FADD R6, R4.reuse, -12583039 ;  /* 0xcb40007f04067421 */ /* 0x040fe20000000000 */
[----:B------:R-:W-:Y:S02]  /*0d80*/  SHF.L.U32 R15, R4, 0x17, RZ ;  /* 0x00000017040f7819 */ /* 0x000fe400000006ff */
[----:B------:R-:W-:Y:S01]  /*0d90*/  IADD3 R4, PT, PT, -R2, RZ, RZ ;  /* 0x000000ff02047210 */ /* 0x000fe20007ffe1ff */
[----:B------:R-:W-:-:S04]  /*0da0*/  FFMA R6, R7, 1.4426950216293334961, -R6 ;  /* 0x3fb8aa3b07067823 */ /* 0x000fc80000000806 */
[----:B------:R-:W-:-:S04]  /*0db0*/  FFMA R7, R7, 1.925963033500011079e-08, R6 ;  /* 0x32a5706007077823 */ /* 0x000fc80000000006 */
[----:B------:R-:W1:Y:S02]  /*0dc0*/  MUFU.EX2 R6, R7 ;  /* 0x0000000700067308 */ /* 0x000e640000000800 */
[----:B-1----:R-:W-:-:S07]  /*0dd0*/  FMUL R6, R6, R15 ;  /* 0x0000000f06067220 */ /* 0x002fce0000400000 */
.L_x_95:
[----:B------:R-:W-:Y:S01]  /*0de0*/  ISETP.NE.AND P0, PT, R4, RZ, PT ;  /* 0x000000ff0400720c */ /* 0x000fe20003f05270 */
[----:B------:R-:W-:Y:S01]  /*0df0*/  UIADD3 UR4, UPT, UPT, UR4, 0x1, URZ ;  /* 0x0000000104047890 */ /* 0x000fe2000fffe0ff */
[----:B------:R-:W-:Y:S03]  /*0e00*/  BSSY.RECONVERGENT B0, `(.L_x_93) ;  /* 0x0000042000007945 */ /* 0x000fe60003800200 */
[----:B------:R-:W-:-:S08]  /*0e10*/  UISETP.NE.AND UP0, UPT, UR4, URZ, UPT ;  /* 0x000000ff0400728c */ /* 0x000fd0000bf05270 */
[----:B-1----:R-:W-:Y:S05]  /*0e20*/  @P0 BRA `(.L_x_94) ;  /* 0x0000000000fc0947 */ /* 0x002fea0003800000 */
[----:B------:R-:W3:Y:S04]  /*0e30*/  LDG.E R7, desc[UR8][R12.64+0x4] ;  /* 0x000004080c077981 */ /* 0x000ee8000c1e1900 */
[----:B0-----:R-:W3:Y:S04]  /*0e40*/  LDG.E R14, desc[UR8][R10.64+0x4] ;  /* 0x000004080a0e7981 */ /* 0x001ee8000c1e1900 */
[----:B--2---:R-:W2:Y:S04]  /*0e50*/  LDG.E R31, desc[UR8][R12.64] ;  /* 0x000000080c1f7981 */ /* 0x004ea8000c1e1900 */
[----:B------:R-:W2:Y:S04]  /*0e60*/  LDG.E R34, desc[UR8][R10.64] ;  /* 0x000000080a227981 */ /* 0x000ea8000c1e1900 */
[----:B------:R-:W4:Y:S04]  /*0e70*/  LDG.E R35, desc[UR8][R8.64+0x8] ;  /* 0x0000080808237981 */ /* 0x000f28000c1e1900 */
[----:B------:R-:W5:Y:S04]  /*0e80*/  LDG.E R26, desc[UR8][R12.64+0x8] ;  /* 0x000008080c1a7981 */ /* 0x000f68000c1e1900 */
[----:B------:R-:W5:Y:S04]  /*0e90*/  LDG.E R27, desc[UR8][R10.64+0x8] ;  /* 0x000008080a1b7981 */ /* 0x000f68000c1e1900 */
[----:B------:R-:W5:Y:S04]  /*0ea0*/  LDG.E R29, desc[UR8][R8.64+0x4] ;  /* 0x00000408081d7981 */ /* 0x000f68000c1e1900 */
[----:B------:R-:W5:Y:S01]  /*0eb0*/  LDG.E R25, desc[UR8][R8.64] ;  /* 0x0000000808197981 */ /* 0x000f62000c1e1900 */
[----:B------:R-:W0:Y:S01]  /*0ec0*/  S2UR UR6, SR_CgaCtaId ;  /* 0x00000000000679c3 */ /* 0x000e220000008800 */
[----:B------:R-:W-:-:S02]  /*0ed0*/  UMOV UR5, 0x400 ;  /* 0x0000040000057882 */ /* 0x000fc40000000000 */
[----:B0-----:R-:W-:-:S09]  /*0ee0*/  ULEA UR5, UR6, UR5, 0x18 ;  /* 0x0000000506057291 */ /* 0x001fd2000f8ec0ff */
[----:B------:R-:W-:Y:S04]  /*0ef0*/  LDS R28, [UR5+0x10] ;  /* 0x00001005ff1c7984 */ /* 0x000fe80008000800 */
[----:B------:R-:W-:Y:S04]  /*0f00*/  LDS R23, [UR5+0x18] ;  /* 0x00001805ff177984 */ /* 0x000fe80008000800 */
[----:B------:R-:W-:Y:S04]  /*0f10*/  LDS R22, [UR5+0x14] ;  /* 0x00001405ff167984 */ /* 0x000fe80008000800 */
[----:B------:R-:W-:Y:S04]  /*0f20*/  LDS R24, [UR5+0xc] ;  /* 0x00000c05ff187984 */ /* 0x000fe80008000800 */
[----:B------:R-:W-:Y:S04]  /*0f30*/  LDS R19, [UR5+0x24] ;  /* 0x00002405ff137984 */ /* 0x000fe80008000800 */
[----:B------:R-:W-:Y:S04]  /*0f40*/  LDS R18, [UR5+0x1c] ;  /* 0x00001c05ff127984 */ /* 0x000fe80008000800 */
[----:B------:R-:W-:Y:S04]  /*0f50*/  LDS R20, [UR5+0x20] ;  /* 0x00002005ff147984 */ /* 0x000fe80008000800 */
[----:B------:R-:W-:Y:S04]  /*0f60*/  LDS R17, [UR5+0x28] ;  /* 0x00002805ff117984 */ /* 0x000fe80008000800 */
[----:B------:R-:W0:Y:S04]  /*0f70*/  LDS R16, [UR5+0x4] ;  /* 0x00000405ff107984 */ /* 0x000e280008000800 */
[----:B------:R-:W1:Y:S01]  /*0f80*/  LDS R15, [UR5+0x8] ;  /* 0x00000805ff0f7984 */ /* 0x000e620008000800 */
[-C--:B0-----:R-:W-:Y:S01]  /*0f90*/  FFMA R16, R33, R0.reuse, R16 ;  /* 0x0000000021107223 */ /* 0x081fe20000000010 */
[----:B-1----:R-:W-:-:S04]  /*0fa0*/  FFMA R15, R32, R0, R15 ;  /* 0x00000000200f7223 */ /* 0x002fc8000000000f */
[----:B------:R-:W-:Y:S04]  /*0fb0*/  STS [UR5+0x4], R16 ;  /* 0x00000410ff007988 */ /* 0x000fe80008000805 */
[----:B------:R-:W-:Y:S01]  /*0fc0*/  STS [UR5+0x8], R15 ;  /* 0x0000080fff007988 */ /* 0x000fe20008000805 */
[----:B---3--:R-:W-:-:S03]  /*0fd0*/  FADD R21, R7, -R14 ;  /* 0x8000000e07157221 */ /* 0x008fc60000000000 */
[----:B------:R-:W0:Y:S04]  /*0fe0*/  LDS R14, [UR5] ;  /* 0x00000005ff0e7984 */ /* 0x000e280008000800 */
[----:B------:R-:W1:Y:S01]  /*0ff0*/  LDS R7, [UR5+0x2c] ;  /* 0x00002c05ff077984 */ /* 0x000e620008000800 */
[----:B--2---:R-:W-:Y:S01]  /*1000*/  FADD R31, R31, -R34 ;  /* 0x800000221f1f7221 */ /* 0x004fe20000000000 */
[----:B------:R-:W-:Y:S01]  /*1010*/  FMUL R21, R6, R21 ;  /* 0x0000001506157220 */ /* 0x000fe20000400000 */
[----:B----4-:R-:W-:Y:S02]  /*1020*/  FMUL R30, R0, R35 ;  /* 0x00000023001e7220 */ /* 0x010fe40000400000 */
[----:B------:R-:W-:Y:S02]  /*1030*/  FMUL R31, R6, R31 ;  /* 0x0000001f061f7220 */ /* 0x000fe40000400000 */
[----:B------:R-:W-:-:S02]  /*1040*/  FFMA R35, R5, R21, R30 ;  /* 0x0000001505237223 */ /* 0x000fc4000000001e */
[----:B------:R-:W-:Y:S01]  /*1050*/  FFMA R30, R33, R31, -R30 ;  /* 0x0000001f211e7223 */ /* 0x000fe2000000081e */
[----:B-----5:R-:W-:Y:S01]  /*1060*/  FADD R27, R26, -R27 ;  /* 0x8000001b1a1b7221 */ /* 0x020fe20000000000 */
[----:B------:R-:W-:Y:S01]  /*1070*/  FADD R28, R35, R28 ;  /* 0x0000001c231c7221 */ /* 0x000fe20000000000 */
[----:B------:R-:W-:Y:S02]  /*1080*/  FMUL R29, R0, R29 ;  /* 0x0000001d001d7220 */ /* 0x000fe40000400000 */
[----:B------:R-:W-:Y:S01]  /*1090*/  FMUL R26, R6, R27 ;  /* 0x0000001b061a7220 */ /* 0x000fe20000400000 */
[----:B------:R-:W-:Y:S01]  /*10a0*/  FADD R30, R30, R23 ;  /* 0x000000171e1e7221 */ /* 0x000fe20000000000 */
[----:B------:R-:W-:Y:S02]  /*10b0*/  FMUL R25, R0, R25 ;  /* 0x0000001900197220 */ /* 0x000fe40000400000 */
[--C-:B------:R-:W-:Y:S01]  /*10c0*/  FFMA R23, R5, R26, -R29.reuse ;  /* 0x0000001a05177223 */ /* 0x100fe2000000081d */
[----:B------:R2:W-:Y:S01]  /*10d0*/  STS [UR5+0x10], R28 ;  /* 0x0000101cff007988 */ /* 0x0005e20008000805 */
[----:B------:R-:W-:-:S02]  /*10e0*/  FFMA R34, R32, R31, R29 ;  /* 0x0000001f20227223 */ /* 0x000fc4000000001d */
[----:B------:R-:W-:Y:S01]  /*10f0*/  FADD R22, R23, R22 ;  /* 0x0000001617167221 */ /* 0x000fe20000000000 */
[--C-:B------:R-:W-:Y:S01]  /*1100*/  FFMA R23, R33, R26, R25.reuse ;  /* 0x0000001a21177223 */ /* 0x100fe20000000019 */
[----:B--2---:R-:W-:Y:S01]  /*1110*/  FFMA R28, R32, R21, -R25 ;  /* 0x00000015201c7223 */ /* 0x004fe20000000819 */
[----:B------:R-:W-:Y:S01]  /*1120*/  FFMA R24, R5, R31, R24 ;  /* 0x0000001f05187223 */ /* 0x000fe20000000018 */
[----:B------:R-:W-:Y:S01]  /*1130*/  FADD R19, R34, R19 ;  /* 0x0000001322137221 */ /* 0x000fe20000000000 */
[----:B------:R-:W-:Y:S01]  /*1140*/  FFMA R18, R33, R21, R18 ;  /* 0x0000001521127223 */ /* 0x000fe20000000012 */
[----:B------:R-:W-:Y:S01]  /*1150*/  FADD R20, R23, R20 ;  /* 0x0000001417147221 */ /* 0x000fe20000000000 */
[----:B------:R-:W-:Y:S01]  /*1160*/  FADD R17, R28, R17 ;  /* 0x000000111c117221 */ /* 0x000fe20000000000 */
[----:B0-----:R-:W-:Y:S01]  /*1170*/  FFMA R14, R5, R0, R14 ;  /* 0x00000000050e7223 */ /* 0x001fe2000000000e */
[----:B-1----:R-:W-:Y:S01]  /*1180*/  FFMA R7, R32, R26, R7 ;  /* 0x0000001a20077223 */ /* 0x002fe20000000007 */
[----:B------:R1:W-:Y:S04]  /*1190*/  STS [UR5+0x18], R30 ;  /* 0x0000181eff007988 */ /* 0x0003e80008000805 */
[----:B------:R1:W-:Y:S04]  /*11a0*/  STS [UR5+0xc], R24 ;  /* 0x00000c18ff007988 */ /* 0x0003e80008000805 */
[----:B------:R1:W-:Y:S04]  /*11b0*/  STS [UR5+0x14], R22 ;  /* 0x00001416ff007988 */ /* 0x0003e80008000805 */
[----:B------:R1:W-:Y:S04]  /*11c0*/  STS [UR5+0x24], R19 ;  /* 0x00002413ff007988 */ /* 0x0003e80008000805 */
[----:B------:R1:W-:Y:S04]  /*11d0*/  STS [UR5+0x1c], R18 ;  /* 0x00001c12ff007988 */ /* 0x0003e80008000805 */
[----:B------:R1:W-:Y:S04]  /*11e0*/  STS [UR5+0x20], R20 ;  /* 0x00002014ff007988 */ /* 0x0003e80008000805 */
[----:B------:R1:W-:Y:S04]  /*11f0*/  STS [UR5+0x28], R17 ;  /* 0x00002811ff007988 */ /* 0x0003e80008000805 */
[----:B------:R1:W-:Y:S04]  /*1200*/  STS [UR5], R14 ;  /* 0x0000000eff007988 */ /* 0x0003e80008000805 */
[----:B------:R1:W-:Y:S02]  /*1210*/  STS [UR5+0x2c], R7 ;  /* 0x00002c07ff007988 */ /* 0x0003e40008000805 */
.L_x_94:
[----:B------:R-:W-:Y:S05]  /*1220*/  BSYNC.RECONVERGENT B0 ;  /* 0x0000000000007941 */ /* 0x000fea0003800200 */
.L_x_93:
[----:B------:R-:W-:Y:S01]  /*1230*/  BAR.SYNC.DEFER_BLOCKING 0x0 ;  /* 0x0000000000007b1d */ /* 0x000fe20000010000 */
[----:B------:R-:W-:-:S05]  /*1240*/  VIADD R4, R4, 0x1 ;  /* 0x0000000104047836 */ /* 0x000fca0000000000 */
[----:B------:R-:W-:Y:S05]  /*1250*/  BRA.U UP0, `(.L_x_95) ;  /* 0xfffffff900e07547 */ /* 0x000fea000b83ffff */
.L_x_92:
[----:B------:R-:W-:-:S13]  /*1260*/  ISETP.GT.U32.AND P0, PT, R2, 0x2, PT ;  /* 0x000000020200780c */ /* 0x000fda0003f04070 */
[----:B------:R-:W-:Y:S05]  /*1270*/  @P0 EXIT ;  /* 0x000000000000094d */ /* 0x000fea0003800000 */
[----:B------:R-:W-:Y:S01]  /*1280*/  IMAD.WIDE.U32 R12, R2, 0x4, R12 ;  /* 0x00000004020c7825 */ /* 0x000fe200078e000c */
[----:B------:R-:W3:Y:S05]  /*1290*/  S2UR UR5, SR_CgaCtaId ;  /* 0x00000000000579c3 */ /* 0x000eea0000008800 */
[----:B------:R-:W4:Y:S01]  /*12a0*/  LDG.E R12, desc[UR8][R12.64] ;  /* 0x000000080c0c7981 */ /* 0x000f22000c1e1900 */
[----:B------:R-:W-:Y:S01]  /*12b0*/  UMOV UR4, 0x400 ;  /* 0x0000040000047882 */ /* 0x000fe20000000000 */
[----:B------:R-:W-:Y:S01]  /*12c0*/  IADD3 R15, PT, PT, R3, R2, RZ ;  /* 0x00000002030f7210 */ /* 0x000fe20007ffe0ff */
[----:B------:R-:W5:Y:S08]  /*12d0*/  LDC.64 R4, c[0x0][0x390] ;  /* 0x0000e400ff047b82 */ /* 0x000f700000000a00 */
[----:B-1----:R-:W1:Y:S01]  /*12e0*/  LDC.64 R6, c[0x0][0x388] ;  /* 0x0000e200ff067b82 */ /* 0x002e620000000a00 */
[----:B---3--:R-:W-:-:S07]  /*12f0*/  ULEA UR6, UR5, UR4, 0x18 ;  /* 0x0000000405067291 */ /* 0x008fce000f8ec0ff */
[----:B------:R-:W3:Y:S01]  /*1300*/  LDC.64 R10, c[0x0][0x398] ;  /* 0x0000e600ff0a7b82 */ /* 0x000ee20000000a00 */
[----:B------:R-:W-:Y:S01]  /*1310*/  LEA R0, R2, UR6, 0x2 ;  /* 0x0000000602007c11 */ /* 0x000fe2000f8e10ff */
[----:B-----5:R-:W-:-:S04]  /*1320*/  IMAD.WIDE.U32 R4, R15, 0x4, R4 ;  /* 0x000000040f047825 */ /* 0x020fc800078e0004 */
[----:B------:R-:W4:Y:S04]  /*1330*/  LDS R9, [R0] ;  /* 0x0000000000097984 */ /* 0x000f280000000800 */
[----:B------:R-:W-:Y:S01]  /*1340*/  LDS R0, [UR6+0xc] ;  /* 0x00000c06ff007984 */ /* 0x000fe20008000800 */
[----:B-1----:R-:W-:-:S04]  /*1350*/  IMAD.WIDE.U32 R6, R3, 0x4, R6 ;  /* 0x0000000403067825 */ /* 0x002fc800078e0006 */
[----:B----4-:R-:W-:Y:S01]  /*1360*/  FFMA R17, R9, 0.0099999997764825820923, R12 ;  /* 0x3c23d70a09117823 */ /* 0x010fe2000000000c */
[----:B------:R-:W-:Y:S01]  /*1370*/  IMAD.WIDE.U32 R8, R2, 0x4, R6 ;  /* 0x0000000402087825 */ /* 0x000fe200078e0006 */
[----:B------:R-:W1:Y:S04]  /*1380*/  LDS.64 R12, [UR6+0x10] ;  /* 0x00001006ff0c7984 */ /* 0x000e680008000a00 */
[----:B------:R3:W-:Y:S04]  /*1390*/  STG.E desc[UR8][R4.64], R17 ;  /* 0x0000001104007986 */ /* 0x0007e8000c101908 */
[----:B------:R-:W1:Y:S04]  /*13a0*/  LDG.E R19, desc[UR8][R6.64+0x4] ;  /* 0x0000040806137981 */ /* 0x000e68000c1e1900 */
[----:B------:R-:W4:Y:S04]  /*13b0*/  LDG.E R3, desc[UR8][R6.64] ;  /* 0x0000000806037981 */ /* 0x000f28000c1e1900 */
[----:B------:R-:W5:Y:S04]  /*13c0*/  LDG.E R21, desc[UR8][R6.64+0x8] ;  /* 0x0000080806157981 */ /* 0x000f68000c1e1900 */
[----:B------:R-:W2:Y:S01]  /*13d0*/  LDG.E R9, desc[UR8][R8.64] ;  /* 0x0000000808097981 */ /* 0x000ea2000c1e1900 */
[----:B------:R-:W-:Y:S01]  /*13e0*/  UIADD3 UR4, UPT, UPT, UR4, 0x30, URZ ;  /* 0x0000003004047890 */ /* 0x000fe2000fffe0ff */
[----:B---3--:R-:W-:-:S03]  /*13f0*/  IMAD.WIDE.U32 R4, R15, 0x4, R10 ;  /* 0x000000040f047825 */ /* 0x008fc600078e000a */
[----:B------:R-:W-:Y:S01]  /*1400*/  ULEA UR4, UR5, UR4, 0x18 ;  /* 0x0000000405047291 */ /* 0x000fe2000f8ec0ff */
[----:B-1----:R-:W-:-:S04]  /*1410*/  FMUL R19, R12, R19 ;  /* 0x000000130c137220 */ /* 0x002fc80000400000 */
[----:B----4-:R-:W-:Y:S01]  /*1420*/  FFMA R0, R0, R3, R19 ;  /* 0x0000000300007223 */ /* 0x010fe20000000013 */
[----:B------:R-:W-:-:S03]  /*1430*/  LEA R3, R2, UR4, 0x2 ;  /* 0x0000000402037c11 */ /* 0x000fc6000f8e10ff */
[----:B-----5:R-:W-:-:S04]  /*1440*/  FFMA R0, R21, R13, R0 ;  /* 0x0000000d15007223 */ /* 0x020fc80000000000 */
[----:B--2---:R-:W-:Y:S01]  /*1450*/  FFMA R9, R0, 0.0099999997764825820923, R9 ;  /* 0x3c23d70a00097823 */ /* 0x004fe20000000009 */
[----:B------:R-:W-:Y:S04]  /*1460*/  STS [R3], R0 ;  /* 0x0000000003007388 */ /* 0x000fe80000000800 */
[----:B------:R-:W-:Y:S01]  /*1470*/  STG.E desc[UR8][R4.64], R9 ;  /* 0x0000000904007986 */ /* 0x000fe2000c101908 */
[----:B------:R-:W-:Y:S05]  /*1480*/  EXIT ;  /* 0x000000000000794d */ /* 0x000fea0003800000 */
        .weak           $__internal_3_$__cuda_sm3x_div_rn_noftz_f32_slowpath
        .type           $__internal_3_$__cuda_sm3x_div_rn_noftz_f32_slowpath,@function
        .size           $__internal_3_$__cuda_sm3x_div_rn_noftz_f32_slowpath,($_Z16NewVortexDistrubPfS_S_S_S_i$__internal_accurate_pow - $__internal_3_$__cuda_sm3x_div_rn_noftz_f32_slowpath)
$__internal_3_$__cuda_sm3x_div_rn_noftz_f32_slowpath:
[----:B------:R-:W-:Y:S01]  /*1490*/  SHF.R.U32.HI R0, RZ, 0x17, R14 ;  /* 0x00000017ff007819 */ /* 0x000fe2000001160e */
[----:B------:R-:W-:Y:S04]  /*14a0*/  BSSY.RECONVERGENT B0, `(.L_x_96) ;  /* 0x000005c000007945 */ /* 0x000fe80003800200 */
[----:B------:R-:W-:Y:S01]  /*14b0*/  BSSY.RELIABLE B2, `(.L_x_97) ;  /* 0x000001a000027945 */ /* 0x000fe20003800100 */
[----:B------:R-:W-:-:S04]  /*14c0*/  LOP3.LUT R15, R0, 0xff, RZ, 0xc0, !PT ;  /* 0x000000ff000f7812 */ /* 0x000fc800078ec0ff */
[----:B------:R-:W-:-:S04]  /*14d0*/  IADD3 R17, PT, PT, R15, -0x1, RZ ;  /* 0xffffffff0f117810 */ /* 0x000fc80007ffe0ff */
[----:B------:R-:W-:-:S13]  /*14e0*/  ISETP.GT.U32.AND P0, PT, R17, 0xfd, PT ;  /* 0x000000fd1100780c */ /* 0x000fda0003f04070 */
[----:B------:R-:W-:Y:S01]  /*14f0*/  @!P0 IMAD.MOV.U32 R16, RZ, RZ, RZ ;  /* 0x000000ffff108224 */ /* 0x000fe200078e00ff */
[----:B------:R-:W-:Y:S06]  /*1500*/  @!P0 BRA `(.L_x_98) ;  /* 0x0000000000508947 */ /* 0x000fec0003800000 */
[----:B------:R-:W-:Y:S02]  /*1510*/  FSETP.GTU.FTZ.AND P0, PT, |R14|, +INF , PT ;  /* 0x7f8000000e00780b */ /* 0x000fe40003f1c200 */
[----:B------:R-:W-:-:S11]  /*1520*/  MOV R0, R14 ;  /* 0x0000000e00007202 */ /* 0x000fd60000000f00 */
[----:B------:R-:W-:Y:S05]  /*1530*/  @P0 BREAK.RELIABLE B2 ;  /* 0x0000000000020942 */ /* 0x000fea0003800100 */
[----:B------:R-:W-:Y:S05]  /*1540*/  @P0 BRA `(.L_x_99) ;  /* 0x0000000400400947 */ /* 0x000fea0003800000 */
[----:B------:R-:W-:-:S05]  /*1550*/  HFMA2 R7, -RZ, RZ, -2.392578125, 0.0004866123199462890625 ;  /* 0xc0c90ff9ff077431 */ /* 0x000fca00000001ff */
[----:B------:R-:W-:-:S13]  /*1560*/  LOP3.LUT P0, RZ, R14, 0x7fffffff, R7, 0xc8, !PT ;  /* 0x7fffffff0eff7812 */ /* 0x000fda000780c807 */
[----:B------:R-:W-:Y:S05]  /*1570*/  @!P0 BREAK.RELIABLE B2 ;  /* 0x0000000000028942 */ /* 0x000fea0003800100 */
[----:B------:R-:W-:Y:S05]  /*1580*/  @!P0 BRA `(.L_x_100) ;  /* 0x0000000400288947 */ /* 0x000fea0003800000 */
[----:B------:R-:W-:Y:S02]  /*1590*/  FSETP.NEU.FTZ.AND P0, PT, |R0|, +INF , PT ;  /* 0x7f8000000000780b */ /* 0x000fe40003f1d200 */
[----:B------:R-:W-:-:S04]  /*15a0*/  LOP3.LUT P1, RZ, R7, 0x7fffffff, RZ, 0xc0, !PT ;  /* 0x7fffffff07ff7812 */ /* 0x000fc8000782c0ff */
[----:B------:R-:W-:-:S13]  /*15b0*/  PLOP3.LUT P0, PT, P0, P1, PT, 0x2f, 0xf2 ;  /* 0x0000000000f2781c */ /* 0x000fda0000702577 */
[----:B------:R-:W-:Y:S05]  /*15c0*/  @P0 BREAK.RELIABLE B2 ;  /* 0x0000000000020942 */ /* 0x000fea0003800100 */
[----:B------:R-:W-:Y:S05]  /*15d0*/  @P0 BRA `(.L_x_101) ;  /* 0x00000004000c0947 */ /* 0x000fea0003800000 */
[----:B------:R-:W-:-:S13]  /*15e0*/  LOP3.LUT P0, RZ, R14, 0x7fffffff, RZ, 0xc0, !PT ;  /* 0x7fffffff0eff7812 */ /* 0x000fda000780c0ff */
[----:B------:R-:W-:Y:S05]  /*15f0*/  @!P0 BREAK.RELIABLE B2 ;  /* 0x0000000000028942 */ /* 0x000fea0003800100 */
[----:B------:R-:W-:Y:S05]  /*1600*/  @!P0 BRA `(.L_x_102) ;  /* 0x0000000000f48947 */ /* 0x000fea0003800000 */
[----:B------:R-:W-:Y:S01]  /*1610*/  ISETP.GE.AND P0, PT, R17, RZ, PT ;  /* 0x000000ff1100720c */ /* 0x000fe20003f06270 */
[----:B------:R-:W-:-:S12]  /*1620*/  IMAD.MOV.U32 R16, RZ, RZ, RZ ;  /* 0x000000ffff107224 */ /* 0x000fd800078e00ff */
[----:B------:R-:W-:Y:S01]  /*1630*/  @!P0 FFMA R14, R0, 1.84467440737095516160e+19, RZ ;  /* 0x5f800000000e8823 */ /* 0x000fe200000000ff */
[----:B------:R-:W-:-:S07]  /*1640*/  @!P0 IADD3 R16, PT, PT, R16, 0x40, RZ ;  /* 0x0000004010108810 */ /* 0x000fce0007ffe0ff */
.L_x_98:
[----:B------:R-:W-:Y:S05]  /*1650*/  BSYNC.RELIABLE B2 ;  /* 0x0000000000027941 */ /* 0x000fea0003800100 */
.L_x_97:
[----:B------:R-:W-:Y:S01]  /*1660*/  LEA R7, R15, 0xc0800000, 0x17 ;  /* 0xc08000000f077811 */ /* 0x000fe200078eb8ff */
[----:B------:R-:W-:Y:S01]  /*1670*/  UMOV UR4, 0xc0c90ff9 ;  /* 0xc0c90ff900047882 */ /* 0x000fe20000000000 */
[----:B------:R-:W-:Y:S01]  /*1680*/  IADD3 R15, PT, PT, R16, 0x81, -R15 ;  /* 0x00000081100f7810 */ /* 0x000fe20007ffe80f */
[----:B------:R-:W-:Y:S01]  /*1690*/  UIADD3 UR4, UPT, UPT, UR4, -0x1000000, URZ ;  /* 0xff00000004047890 */ /* 0x000fe2000fffe0ff */
[----:B------:R-:W-:Y:S01]  /*16a0*/  IADD3 R14, PT, PT, -R7, R14, RZ ;  /* 0x0000000e070e7210 */ /* 0x000fe20007ffe1ff */
[----:B------:R-:W-:Y:S03]  /*16b0*/  BSSY.RECONVERGENT B2, `(.L_x_103) ;  /* 0x0000031000027945 */ /* 0x000fe60003800200 */
[----:B------:R-:W0:Y:S01]  /*16c0*/  MUFU.RCP R0, R14 ;  /* 0x0000000e00007308 */ /* 0x000e220000001000 */
[----:B------:R-:W-:-:S04]  /*16d0*/  FADD.FTZ R7, -R14, -RZ ;  /* 0x800000ff0e077221 */ /* 0x000fc80000010100 */
[----:B0-----:R-:W-:-:S04]  /*16e0*/  FFMA R17, R0, R7, 1 ;  /* 0x3f80000000117423 */ /* 0x001fc80000000007 */
[----:B------:R-:W-:-:S04]  /*16f0*/  FFMA R0, R0, R17, R0 ;  /* 0x0000001100007223 */ /* 0x000fc80000000000 */
[----:B------:R-:W-:-:S04]  /*1700*/  FFMA R17, R0, UR4, RZ ;  /* 0x0000000400117c23 */ /* 0x000fc800080000ff */
[----:B------:R-:W-:-:S04]  /*1710*/  FFMA R18, R7, R17, UR4 ;  /* 0x0000000407127e23 */ /* 0x000fc80008000011 */
[----:B------:R-:W-:-:S04]  /*1720*/  FFMA R17, R0, R18, R17 ;  /* 0x0000001200117223 */ /* 0x000fc80000000011 */
[----:B------:R-:W-:-:S04]  /*1730*/  FFMA R18, R7, R17, UR4 ;  /* 0x0000000407127e23 */ /* 0x000fc80008000011 */
        /* <DEDUP_REMOVED lines=15> */
[-CC-:B------:R-:W-:Y:S01]  /*1830*/  FFMA.RM R15, R0, R18.reuse, R17.reuse ;  /* 0x00000012000f7223 */ /* 0x180fe20000004011 */
[C---:B------:R-:W-:Y:S02]  /*1840*/  ISETP.NE.AND P2, PT, R19.reuse, RZ, PT ;  /* 0x000000ff1300720c */ /* 0x040fe40003f45270 */
[C---:B------:R-:W-:Y:S02]  /*1850*/  ISETP.NE.AND P1, PT, R19.reuse, RZ, PT ;  /* 0x000000ff1300720c */ /* 0x040fe40003f25270 */
        /* <DEDUP_REMOVED lines=18> */
.L_x_105:
[----:B------:R-:W-:-:S04]  /*1980*/  LOP3.LUT R7, R7, 0x80000000, RZ, 0xc0, !PT ;  /* 0x8000000007077812 */ /* 0x000fc800078ec0ff */
[----:B------:R-:W-:Y:S01]  /*1990*/  LOP3.LUT R7, R7, 0x7f800000, RZ, 0xfc, !PT ;  /* 0x7f80000007077812 */ /* 0x000fe200078efcff */
[----:B------:R-:W-:Y:S06]  /*19a0*/  BRA `(.L_x_106) ;  /* 0x0000000000047947 */ /* 0x000fec0003800000 */
.L_x_104:
[----:B------:R-:W-:-:S07]  /*19b0*/  LEA R7, R15, R7, 0x17 ;  /* 0x000000070f077211 */ /* 0x000fce00078eb8ff */
.L_x_106:
[----:B------:R-:W-:Y:S05]  /*19c0*/  BSYNC.RECONVERGENT B2 ;  /* 0x0000000000027941 */ /* 0x000fea0003800200 */
.L_x_103:
[----:B------:R-:W-:Y:S05]  /*19d0*/  BRA `(.L_x_107) ;  /* 0x0000000000207947 */ /* 0x000fea0003800000 */
.L_x_102:
[----:B------:R-:W-:-:S04]  /*19e0*/  LOP3.LUT R7, R14, 0x80000000, R7, 0x48, !PT ;  /* 0x800000000e077812 */ /* 0x000fc800078e4807 */
[----:B------:R-:W-:Y:S01]  /*19f0*/  LOP3.LUT R7, R7, 0x7f800000, RZ, 0xfc, !PT ;  /* 0x7f80000007077812 */ /* 0x000fe200078efcff */
[----:B------:R-:W-:Y:S06]  /*1a00*/  BRA `(.L_x_107) ;  /* 0x0000000000147947 */ /* 0x000fec0003800000 */
.L_x_101:
[----:B------:R-:W-:Y:S01]  /*1a10*/  LOP3.LUT R7, R14, 0x80000000, R7, 0x48, !PT ;  /* 0x800000000e077812 */ /* 0x000fe200078e4807 */
[----:B------:R-:W-:Y:S06]  /*1a20*/  BRA `(.L_x_107) ;  /* 0x00000000000c7947 */ /* 0x000fec0003800000 */
.L_x_100:
[----:B------:R-:W0:Y:S01]  /*1a30*/  MUFU.RSQ R7, -QNAN ;  /* 0xffc0000000077908 */ /* 0x000e220000001400 */
[----:B------:R-:W-:Y:S05]  /*1a40*/  BRA `(.L_x_107) ;  /* 0x0000000000047947 */ /* 0x000fea0003800000 */
.L_x_99:
[----:B------:R-:W-:-:S07]  /*1a50*/  FADD.FTZ R7, R0, -6.2831997871398925781 ;  /* 0xc0c90ff900077421 */ /* 0x000fce0000010000 */
.L_x_107:
[----:B------:R-:W-:Y:S05]  /*1a60*/  BSYNC.RECONVERGENT B0 ;  /* 0x0000000000007941 */ /* 0x000fea0003800200 */
.L_x_96:
[----:B0-----:R-:W-:Y:S02]  /*1a70*/  IMAD.MOV.U32 R0, RZ, RZ, R7 ;  /* 0x000000ffff007224 */ /* 0x001fe400078e0007 */
[----:B------:R-:W-:-:S04]  /*1a80*/  HFMA2 R7, -RZ, RZ, 0, 0 ;  /* 0x00000000ff077431 */ /* 0x000fc800000001ff */
[----:B------:R-:W-:Y:S05]  /*1a90*/  RET.REL.NODEC R6 `(_Z16NewVortexDistrubPfS_S_S_S_i) ;  /* 0xffffffe406587950 */ /* 0x000fea0003c3ffff */
        .type           $_Z16NewVortexDistrubPfS_S_S_S_i$__internal_accurate_pow,@function
        .size           $_Z16NewVortexDistrubPfS_S_S_S_i$__internal_accurate_pow,(.L_x_115 - $_Z16NewVortexDistrubPfS_S_S_S_i$__internal_accurate_pow)
$_Z16NewVortexDistrubPfS_S_S_S_i$__internal_accurate_pow:
[----:B------:R-:W-:Y:S01]  /*1aa0*/  ISETP.GT.U32.AND P0, PT, R34, 0xfffff, PT ;  /* 0x000fffff2200780c */ /* 0x000fe20003f04070 */
[----:B------:R-:W-:Y:S01]  /*1ab0*/  IMAD.MOV.U32 R18, RZ, RZ, 0x41ad3b5a ;  /* 0x41ad3b5aff127424 */ /* 0x000fe200078e00ff */
[----:B------:R-:W-:Y:S01]  /*1ac0*/  MOV R15, R34 ;  /* 0x00000022000f7202 */ /* 0x000fe20000000f00 */
[----:B------:R-:W-:Y:S01]  /*1ad0*/  UMOV UR6, 0x7d2cafe2 ;  /* 0x7d2cafe200067882 */ /* 0x000fe20000000000 */
[----:B------:R-:W-:Y:S01]  /*1ae0*/  MOV R19, 0x3ed0f5d2 ;  /* 0x3ed0f5d200137802 */ /* 0x000fe20000000f00 */
[----:B------:R-:W-:Y:S01]  /*1af0*/  UMOV UR7, 0x3eb0f5ff ;  /* 0x3eb0f5ff00077882 */ /* 0x000fe20000000000 */
[----:B------:R-:W-:Y:S01]  /*1b00*/  SHF.R.U32.HI R34, RZ, 0x14, R34 ;  /* 0x00000014ff227819 */ /* 0x000fe20000011622 */
[----:B------:R-:W-:Y:S01]  /*1b10*/  UMOV UR10, 0xfefa39ef ;  /* 0xfefa39ef000a7882 */ /* 0x000fe20000000000 */
[----:B------:R-:W-:-:S05]  /*1b20*/  UMOV UR11, 0x3fe62e42 ;  /* 0x3fe62e42000b7882 */ /* 0x000fca0000000000 */
[----:B------:R-:W-:-:S10]  /*1b30*/  @!P0 DMUL R26, R14, 1.80143985094819840000e+16 ;  /* 0x435000000e1a8828 */ /* 0x000fd40000000000 */
[----:B------:R-:W-:Y:S01]  /*1b40*/  @!P0 IMAD.MOV.U32 R15, RZ, RZ, R27 ;  /* 0x000000ffff0f8224 */ /* 0x000fe200078e001b */
[----:B------:R-:W-:Y:S02]  /*1b50*/  @!P0 MOV R14, R26 ;  /* 0x0000001a000e8202 */ /* 0x000fe40000000f00 */
[----:B------:R-:W-:Y:S02]  /*1b60*/  @!P0 LEA.HI R34, R27, 0xffffffca, RZ, 0xc ;  /* 0xffffffca1b228811 */ /* 0x000fe400078f60ff */
[----:B------:R-:W-:Y:S02]  /*1b70*/  LOP3.LUT R15, R15, 0x800fffff, RZ, 0xc0, !PT ;  /* 0x800fffff0f0f7812 */ /* 0x000fe400078ec0ff */
[----:B------:R-:W-:Y:S02]  /*1b80*/  MOV R16, R14 ;  /* 0x0000000e00107202 */ /* 0x000fe40000000f00 */
[----:B------:R-:W-:Y:S02]  /*1b90*/  LOP3.LUT R17, R15, 0x3ff00000, RZ, 0xfc, !PT ;  /* 0x3ff000000f117812 */ /* 0x000fe400078efcff */
[----:B------:R-:W-:-:S02]  /*1ba0*/  MOV R14, RZ ;  /* 0x000000ff000e7202 */ /* 0x000fc40000000f00 */
[----:B------:R-:W-:-:S13]  /*1bb0*/  ISETP.GE.U32.AND P1, PT, R17, 0x3ff6a09f, PT ;  /* 0x3ff6a09f1100780c */ /* 0x000fda0003f26070 */
[----:B------:R-:W-:-:S05]  /*1bc0*/  @P1 VIADD R15, R17, 0xfff00000 ;  /* 0xfff00000110f1836 */ /* 0x000fca0000000000 */
        /* <DEDUP_REMOVED lines=33> */
[----:B------:R-:W-:Y:S01]  /*1de0*/  IADD3 R27, PT, PT, R19, 0x100000, RZ ;  /* 0x00100000131b7810 */ /* 0x000fe20007ffe0ff */
[----:B------:R-:W-:Y:S02]  /*1df0*/  IMAD.MOV.U32 R26, RZ, RZ, R18 ;  /* 0x000000ffff1a7224 */ /* 0x000fe400078e0012 */
[----:B------:R-:W-:-:S08]  /*1e00*/  DFMA R16, R28, R24, UR6 ;  /* 0x000000061c107e2b */ /* 0x000fd00008000018 */
[----:B------:R-:W-:Y:S01]  /*1e10*/  DADD R22, -R16, UR6 ;  /* 0x0000000610167e29 */ /* 0x000fe20008000100 */
[----:B------:R-:W-:Y:S01]  /*1e20*/  UMOV UR6, 0xb9e7b0 ;  /* 0x00b9e7b000067882 */ /* 0x000fe20000000000 */
[----:B------:R-:W-:-:S06]  /*1e30*/  UMOV UR7, 0x3c46a4cb ;  /* 0x3c46a4cb00077882 */ /* 0x000fcc0000000000 */
[----:B------:R-:W-:Y:S02]  /*1e40*/  DFMA R22, R28, R24, R22 ;  /* 0x000000181c16722b */ /* 0x000fe40000000016 */
[C---:B------:R-:W-:Y:S02]  /*1e50*/  DFMA R24, R14.reuse, R14, -R20 ;  /* 0x0000000e0e18722b */ /* 0x040fe40000000814 */
[----:B------:R-:W-:-:S06]  /*1e60*/  DMUL R28, R14, R20 ;  /* 0x000000140e1c7228 */ /* 0x000fcc0000000000 */
        /* <DEDUP_REMOVED lines=21> */
[C---:B------:R-:W-:Y:S02]  /*1fc0*/  IADD3 R16, PT, PT, R34.reuse, -0x3ff, RZ ;  /* 0xfffffc0122107810 */ /* 0x040fe40007ffe0ff */
[----:B------:R-:W-:-:S05]  /*1fd0*/  @P1 IADD3 R16, PT, PT, R34, -0x3fe, RZ ;  /* 0xfffffc0222101810 */ /* 0x000fca0007ffe0ff */
[----:B------:R-:W-:Y:S01]  /*1fe0*/  DADD R22, R18, R14 ;  /* 0x0000000012167229 */ /* 0x000fe2000000000e */
[----:B------:R-:W-:Y:S01]  /*1ff0*/  LOP3.LUT R14, R16, 0x80000000, RZ, 0x3c, !PT ;  /* 0x80000000100e7812 */ /* 0x000fe200078e3cff */
[----:B------:R-:W-:-:S06]  /*2000*/  IMAD.MOV.U32 R15, RZ, RZ, 0x43300000 ;  /* 0x43300000ff0f7424 */ /* 0x000fcc00078e00ff */
[----:B------:R-:W-:Y:S02]  /*2010*/  DADD R18, R20, R22 ;  /* 0x0000000014127229 */ /* 0x000fe40000000016 */
[----:B------:R-:W-:Y:S01]  /*2020*/  DADD R14, R14, -UR6 ;  /* 0x800000060e0e7e29 */ /* 0x000fe20008000000 */
[----:B------:R-:W-:Y:S01]  /*2030*/  UMOV UR6, 0xfefa39ef ;  /* 0xfefa39ef00067882 */ /* 0x000fe20000000000 */
[----:B------:R-:W-:-:S04]  /*2040*/  UMOV UR7, 0x3fe62e42 ;  /* 0x3fe62e4200077882 */ /* 0x000fc80000000000 */
[--C-:B------:R-:W-:Y:S02]  /*2050*/  DADD R24, R20, -R18.reuse ;  /* 0x0000000014187229 */ /* 0x100fe40000000812 */
[----:B------:R-:W-:Y:S01]  /*2060*/  DFMA R16, R14, UR6, R18 ;  /* 0x000000060e107c2b */ /* 0x000fe20008000012 */
[----:B------:R-:W-:Y:S01]  /*2070*/  UMOV UR6, 0x3b39803f ;  /* 0x3b39803f00067882 */ /* 0x000fe20000000000 */
[----:B------:R-:W-:-:S04]  /*2080*/  UMOV UR7, 0x3c7abc9e ;  /* 0x3c7abc9e00077882 */ /* 0x000fc80000000000 */
[----:B------:R-:W-:Y:S02]  /*2090*/  DADD R24, R22, R24 ;  /* 0x0000000016187229 */ /* 0x000fe40000000018 */
[----:B------:R-:W-:-:S08]  /*20a0*/  DFMA R20, R14, -UR10, R16 ;  /* 0x8000000a0e147c2b */ /* 0x000fd00008000010 */
[----:B------:R-:W-:-:S08]  /*20b0*/  DADD R20, -R18, R20 ;  /* 0x0000000012147229 */ /* 0x000fd00000000114 */
[----:B------:R-:W-:-:S08]  /*20c0*/  DADD R18, R24, -R20 ;  /* 0x0000000018127229 */ /* 0x000fd00000000814 */
[----:B------:R-:W-:Y:S01]  /*20d0*/  DFMA R18, R14, UR6, R18 ;  /* 0x000000060e127c2b */ /* 0x000fe20008000012 */
[----:B------:R-:W-:Y:S02]  /*20e0*/  USHF.L.U32 UR7, UR5, 0x1, URZ ;  /* 0x0000000105077899 */ /* 0x000fe400080006ff */
[----:B------:R-:W-:Y:S02]  /*20f0*/  ULOP3.LUT UR6, UR5, 0xff0fffff, URZ, 0xc0, !UPT ;  /* 0xff0fffff05067892 */ /* 0x000fe4000f8ec0ff */
[----:B------:R-:W-:-:S03]  /*2100*/  UISETP.GT.U32.AND UP0, UPT, UR7, -0x2000001, UPT ;  /* 0xfdffffff0700788c */ /* 0x000fc6000bf04070 */
[----:B------:R-:W-:Y:S01]  /*2110*/  DADD R14, R16, R18 ;  /* 0x00000000100e7229 */ /* 0x000fe20000000012 */
[----:B------:R-:W-:-:S03]  /*2120*/  USEL UR7, UR6, UR5, UP0 ;  /* 0x0000000506077287 */ /* 0x000fc60008000000 */
[----:B------:R-:W-:-:S04]  /*2130*/  UMOV UR6, UR4 ;  /* 0x0000000400067c82 */ /* 0x000fc80008000000 */
[----:B------:R-:W-:Y:S02]  /*2140*/  DADD R16, R16, -R14 ;  /* 0x0000000010107229 */ /* 0x000fe4000000080e */
[----:B------:R-:W-:-:S06]  /*2150*/  DMUL R24, R14, UR6 ;  /* 0x000000060e187c28 */ /* 0x000fcc0008000000 */
[----:B------:R-:W-:Y:S02]  /*2160*/  DADD R16, R18, R16 ;  /* 0x0000000012107229 */ /* 0x000fe40000000010 */
[----:B------:R-:W-:-:S08]  /*2170*/  DFMA R22, R14, UR6, -R24 ;  /* 0x000000060e167c2b */ /* 0x000fd00008000818 */
[----:B------:R-:W-:Y:S01]  /*2180*/  DFMA R22, R16, UR6, R22 ;  /* 0x0000000610167c2b */ /* 0x000fe20008000016 */
[----:B------:R-:W-:Y:S01]  /*2190*/  UMOV UR6, 0x3b39803f ;  /* 0x3b39803f00067882 */ /* 0x000fe20000000000 */
[----:B------:R-:W-:Y:S01]  /*21a0*/  HFMA2 R17, -RZ, RZ, 1.9912109375, 0.00128841400146484375 ;  /* 0x3ff71547ff117431 */ /* 0x000fe200000001ff */
[----:B------:R-:W-:Y:S01]  /*21b0*/  MOV R16, 0x652b82fe ;  /* 0x652b82fe00107802 */ /* 0x000fe20000000f00 */
[----:B------:R-:W-:-:S04]  /*21c0*/  UMOV UR7, 0x3c7abc9e ;  /* 0x3c7abc9e00077882 */ /* 0x000fc80000000000 */
[----:B------:R-:W-:-:S08]  /*21d0*/  DADD R14, R24, R22 ;  /* 0x00000000180e7229 */ /* 0x000fd00000000016 */
[----:B------:R-:W-:Y:S02]  /*21e0*/  DFMA R16, R14, R16, 6.75539944105574400000e+15 ;  /* 0x433800000e10742b */ /* 0x000fe40000000010 */
[----:B------:R-:W-:Y:S01]  /*21f0*/  FSETP.GEU.AND P0, PT, |R15|, 4.1917929649353027344, PT ;  /* 0x4086232b0f00780b */ /* 0x000fe20003f0e200 */
[----:B------:R-:W-:-:S05]  /*2200*/  DADD R24, R24, -R14 ;  /* 0x0000000018187229 */ /* 0x000fca000000080e */
[----:B------:R-:W-:-:S03]  /*2210*/  DADD R18, R16, -6.75539944105574400000e+15 ;  /* 0xc338000010127429 */ /* 0x000fc60000000000 */
[----:B------:R-:W-:-:S05]  /*2220*/  DADD R22, R22, R24 ;  /* 0x0000000016167229 */ /* 0x000fca0000000018 */
[----:B------:R-:W-:-:S08]  /*2230*/  DFMA R20, R18, -UR10, R14 ;  /* 0x8000000a12147c2b */ /* 0x000fd0000800000e */
        /* <DEDUP_REMOVED lines=47> */
.L_x_108:
[----:B------:R-:W-:Y:S01]  /*2530*/  DFMA R22, R22, R20, R20 ;  /* 0x000000141616722b */ /* 0x000fe20000000014 */
[----:B------:R-:W-:Y:S01]  /*2540*/  MOV R14, R0 ;  /* 0x00000000000e7202 */ /* 0x000fe20000000f00 */
[----:B------:R-:W-:Y:S01]  /*2550*/  DSETP.NEU.AND P0, PT, |R20|, +INF , PT ;  /* 0x7ff000001400742a */ /* 0x000fe20003f0d200 */
[----:B------:R-:W-:-:S07]  /*2560*/  MOV R15, 0x0 ;  /* 0x00000000000f7802 */ /* 0x000fce0000000f00 */
[----:B------:R-:W-:Y:S02]  /*2570*/  FSEL R16, R20, R22, !P0 ;  /* 0x0000001614107208 */ /* 0x000fe40004000000 */
[----:B------:R-:W-:Y:S01]  /*2580*/  FSEL R17, R21, R23, !P0 ;  /* 0x0000001715117208 */ /* 0x000fe20004000000 */
[----:B------:R-:W-:Y:S06]  /*2590*/  RET.REL.NODEC R14 `(_Z16NewVortexDistrubPfS_S_S_S_i) ;  /* 0xffffffd80e987950 */ /* 0x000fec0003c3ffff */
.L_x_109:
        /* <DEDUP_REMOVED lines=14> */
.L_x_115:


//--------------------- .nv.shared._Z14AssignNewToOldPfS_S_S_S_S_S_S_S_S_i --------------------------
	.section	.nv.shared._Z14AssignNewToOldPfS_S_S_S_S_S_S_S_S_i,"aw",@nobits
	.sectionflags	@""
	.align	4
.nv.shared._Z14AssignNewToOldPfS_S_S_S_S_S_S_S_S_i:
	.zero		1044


//--------------------- .nv.shared.reserved.0     --------------------------
	.section	.nv.shared.reserved.0,"aw",@nobits
	.weak		__nv_reservedSMEM_offset_0_alias
	.size		__nv_reservedSMEM_offset_0_alias, 0, 64
	.other		__nv_reservedSMEM_offset_0_alias,@"STO_CUDA_RESERVED_SHARED STV_DEFAULT"
__nv_reservedSMEM_offset_0_alias:
	.zero		0
	.zero		64


//--------------------- .nv.shared._Z16NewVortexDistrubPfS_S_S_S_i --------------------------
	.section	.nv.shared._Z16NewVortexDistrubPfS_S_S_S_i,"aw",@nobits
	.sectionflags	@""
	.align	4
.nv.shared._Z16NewVortexDistrubPfS_S_S_S_i:
	.zero		1084


//--------------------- .nv.constant0._Z14AssignNewToOldPfS_S_S_S_S_S_S_S_S_i --------------------------
	.section	.nv.constant0._Z14AssignNewToOldPfS_S_S_S_S_S_S_S_S_i,"a",@progbits
	.sectionflags	@""
	.align	4
.nv.constant0._Z14AssignNewToOldPfS_S_S_S_S_S_S_S_S_i:
	.zero		980


//--------------------- .nv.constant0._Z16NewVortexDistrubPfS_S_S_S_i --------------------------
	.section	.nv.constant0._Z16NewVortexDistrubPfS_S_S_S_i,"a",@progbits
	.sectionflags	@""
	.align	4
.nv.constant0._Z16NewVortexDistrubPfS_S_S_S_i:
	.zero		940


//--------------------- SYMBOLS --------------------------

	.type		.nv.reservedSmem.offset0,@object
	.size		.nv.reservedSmem.offset0,0x4
	.type		.nv.reservedSmem.cap,@object
	.size		.nv.reservedSmem.cap,0x4
